	.target	sm_80

	.elftype	@"ET_EXEC"


//--------------------- .note.nv.tkinfo           --------------------------
	.section	.note.nv.tkinfo,"",@"SHT_NOTE"
	.sectionflags	@"SHF_NOTE_NV_TKINFO"
	.tkinfo
        /*0018*/ 	.word	0x00000002
        /*0030*/ 	.string	""
        /*0030*/ 	.string	"ptxas"
        /*0030*/ 	.string	"Cuda compilation tools, release 13.0, V13.0.88"
        /*0030*/ 	.string	"Build cuda_13.0.r13.0/compiler.36424714_0"
        /*0030*/ 	.string	"-v  -suppress-debug-info  -lineinfo  -arch sm_80 "



//--------------------- .note.nv.cuinfo           --------------------------
	.section	.note.nv.cuinfo,"",@"SHT_NOTE"
	.sectionflags	@"SHF_NOTE_NV_CUINFO"
        /*0018*/ 	.short	0x0002
        /*001a*/ 	.short	0x0050
        /*001c*/ 	.short	0x0082
	.zero		2


//--------------------- .nv.info                  --------------------------
	.section	.nv.info,"",@"SHT_CUDA_INFO"
	.align	4


	//----- nvinfo : EIATTR_REGCOUNT
	.align		4
        /*0000*/ 	.byte	0x04, 0x2f
        /*0002*/ 	.short	(.L_1 - .L_0)
	.align		4
.L_0:
        /*0004*/ 	.word	index@(matmul_kernel)
        /*0008*/ 	.word	0x00000080


	//----- nvinfo : EIATTR_FRAME_SIZE
	.align		4
.L_1:
        /*000c*/ 	.byte	0x04, 0x11
        /*000e*/ 	.short	(.L_3 - .L_2)
	.align		4
.L_2:
        /*0010*/ 	.word	index@(matmul_kernel)
        /*0014*/ 	.word	0x00000008


	//----- nvinfo : EIATTR_MIN_STACK_SIZE
	.align		4
.L_3:
        /*0018*/ 	.byte	0x04, 0x12
        /*001a*/ 	.short	(.L_5 - .L_4)
	.align		4
.L_4:
        /*001c*/ 	.word	index@(matmul_kernel)
        /*0020*/ 	.word	0x00000008
.L_5:


//--------------------- .nv.info.matmul_kernel    --------------------------
	.section	.nv.info.matmul_kernel,"",@"SHT_CUDA_INFO"
	.sectionflags	@""
	.align	4


	//----- nvinfo : EIATTR_CUDA_API_VERSION
	.align		4
        /*0000*/ 	.byte	0x04, 0x37
        /*0002*/ 	.short	(.L_7 - .L_6)
.L_6:
        /*0004*/ 	.word	0x00000082


	//----- nvinfo : EIATTR_SW2861232_WAR
	.align		4
.L_7:
        /*0008*/ 	.byte	0x01, 0x35
	.zero		2


	//----- nvinfo : EIATTR_PARAM_CBANK
	.align		4
        /*000c*/ 	.byte	0x04, 0x0a
        /*000e*/ 	.short	(.L_9 - .L_8)
	.align		4
.L_8:
        /*0010*/ 	.word	index@(.nv.constant0.matmul_kernel)
        /*0014*/ 	.short	0x0160
        /*0016*/ 	.short	0x0050


	//----- nvinfo : EIATTR_CBANK_PARAM_SIZE
	.align		4
.L_9:
        /*0018*/ 	.byte	0x03, 0x19
        /*001a*/ 	.short	0x0050


	//----- nvinfo : EIATTR_KPARAM_INFO
	.align		4
        /*001c*/ 	.byte	0x04, 0x17
        /*001e*/ 	.short	(.L_11 - .L_10)
.L_10:
        /*0020*/ 	.word	0x00000000
        /*0024*/ 	.short	0x000d
        /*0026*/ 	.short	0x0048
        /*0028*/ 	.byte	0x00, 0xf4, 0x21, 0x00


	//----- nvinfo : EIATTR_KPARAM_INFO
	.align		4
.L_11:
        /*002c*/ 	.byte	0x04, 0x17
        /*002e*/ 	.short	(.L_13 - .L_12)
.L_12:
        /*0030*/ 	.word	0x00000000
        /*0034*/ 	.short	0x000c
        /*0036*/ 	.short	0x0040
        /*0038*/ 	.byte	0x00, 0xf4, 0x21, 0x00


	//----- nvinfo : EIATTR_KPARAM_INFO
	.align		4
.L_13:
        /*003c*/ 	.byte	0x04, 0x17
        /*003e*/ 	.short	(.L_15 - .L_14)
.L_14:
        /*0040*/ 	.word	0x00000000
        /*0044*/ 	.short	0x000b
        /*0046*/ 	.short	0x0038
        /*0048*/ 	.byte	0x00, 0xf0, 0x11, 0x00


	//----- nvinfo : EIATTR_KPARAM_INFO
	.align		4
.L_15:
        /*004c*/ 	.byte	0x04, 0x17
        /*004e*/ 	.short	(.L_17 - .L_16)
.L_16:
        /*0050*/ 	.word	0x00000000
        /*0054*/ 	.short	0x000a
        /*0056*/ 	.short	0x0034
        /*0058*/ 	.byte	0x00, 0xf0, 0x11, 0x00


	//----- nvinfo : EIATTR_KPARAM_INFO
	.align		4
.L_17:
        /*005c*/ 	.byte	0x04, 0x17
        /*005e*/ 	.short	(.L_19 - .L_18)
.L_18:
        /*0060*/ 	.word	0x00000000
        /*0064*/ 	.short	0x0009
        /*0066*/ 	.short	0x0030
        /*0068*/ 	.byte	0x00, 0xf0, 0x11, 0x00


	//----- nvinfo : EIATTR_KPARAM_INFO
	.align		4
.L_19:
        /*006c*/ 	.byte	0x04, 0x17
        /*006e*/ 	.short	(.L_21 - .L_20)
.L_20:
        /*0070*/ 	.word	0x00000000
        /*0074*/ 	.short	0x0008
        /*0076*/ 	.short	0x002c
        /*0078*/ 	.byte	0x00, 0xf0, 0x11, 0x00


	//----- nvinfo : EIATTR_KPARAM_INFO
	.align		4
.L_21:
        /*007c*/ 	.byte	0x04, 0x17
        /*007e*/ 	.short	(.L_23 - .L_22)
.L_22:
        /*0080*/ 	.word	0x00000000
        /*0084*/ 	.short	0x0007
        /*0086*/ 	.short	0x0028
        /*0088*/ 	.byte	0x00, 0xf0, 0x11, 0x00


	//----- nvinfo : EIATTR_KPARAM_INFO
	.align		4
.L_23:
        /*008c*/ 	.byte	0x04, 0x17
        /*008e*/ 	.short	(.L_25 - .L_24)
.L_24:
        /*0090*/ 	.word	0x00000000
        /*0094*/ 	.short	0x0006
        /*0096*/ 	.short	0x0024
        /*0098*/ 	.byte	0x00, 0xf0, 0x11, 0x00


	//----- nvinfo : EIATTR_KPARAM_INFO
	.align		4
.L_25:
        /*009c*/ 	.byte	0x04, 0x17
        /*009e*/ 	.short	(.L_27 - .L_26)
.L_26:
        /*00a0*/ 	.word	0x00000000
        /*00a4*/ 	.short	0x0005
        /*00a6*/ 	.short	0x0020
        /*00a8*/ 	.byte	0x00, 0xf0, 0x11, 0x00


	//----- nvinfo : EIATTR_KPARAM_INFO
	.align		4
.L_27:
        /*00ac*/ 	.byte	0x04, 0x17
        /*00ae*/ 	.short	(.L_29 - .L_28)
.L_28:
        /*00b0*/ 	.word	0x00000000
        /*00b4*/ 	.short	0x0004
        /*00b6*/ 	.short	0x001c
        /*00b8*/ 	.byte	0x00, 0xf0, 0x11, 0x00


	//----- nvinfo : EIATTR_KPARAM_INFO
	.align		4
.L_29:
        /*00bc*/ 	.byte	0x04, 0x17
        /*00be*/ 	.short	(.L_31 - .L_30)
.L_30:
        /*00c0*/ 	.word	0x00000000
        /*00c4*/ 	.short	0x0003
        /*00c6*/ 	.short	0x0018
        /*00c8*/ 	.byte	0x00, 0xf0, 0x11, 0x00


	//----- nvinfo : EIATTR_KPARAM_INFO
	.align		4
.L_31:
        /*00cc*/ 	.byte	0x04, 0x17
        /*00ce*/ 	.short	(.L_33 - .L_32)
.L_32:
        /*00d0*/ 	.word	0x00000000
        /*00d4*/ 	.short	0x0002
        /*00d6*/ 	.short	0x0010
        /*00d8*/ 	.byte	0x00, 0xf4, 0x21, 0x00


	//----- nvinfo : EIATTR_KPARAM_INFO
	.align		4
.L_33:
        /*00dc*/ 	.byte	0x04, 0x17
        /*00de*/ 	.short	(.L_35 - .L_34)
.L_34:
        /*00e0*/ 	.word	0x00000000
        /*00e4*/ 	.short	0x0001
        /*00e6*/ 	.short	0x0008
        /*00e8*/ 	.byte	0x00, 0xf4, 0x21, 0x00


	//----- nvinfo : EIATTR_KPARAM_INFO
	.align		4
.L_35:
        /*00ec*/ 	.byte	0x04, 0x17
        /*00ee*/ 	.short	(.L_37 - .L_36)
.L_36:
        /*00f0*/ 	.word	0x00000000
        /*00f4*/ 	.short	0x0000
        /*00f6*/ 	.short	0x0000
        /*00f8*/ 	.byte	0x00, 0xf4, 0x21, 0x00


	//----- nvinfo : EIATTR_MAXREG_COUNT
	.align		4
.L_37:
        /*00fc*/ 	.byte	0x03, 0x1b
        /*00fe*/ 	.short	0x0080


	//----- nvinfo : EIATTR_NUM_BARRIERS
	.align		4
        /*0100*/ 	.byte	0x02, 0x4c
        /*0102*/ 	.byte	0x01
	.zero		1


	//----- nvinfo : EIATTR_ANNOTATIONS
	.align		4
        /*0104*/ 	.byte	0x04, 0x55
        /*0106*/ 	.short	(.L_39 - .L_38)


	//   ....[0]....
.L_38:
        /*0108*/ 	.word	0x00000001
        /*010c*/ 	.byte	0xf0, 0x11, 0x00, 0x00, 0x01, 0x00, 0x00, 0x00, 0x90, 0x2f, 0x00, 0x00, 0x01, 0x00, 0x00, 0x00
        /*011c*/ 	.byte	0x50, 0x41, 0x00, 0x00, 0x01, 0x00, 0x00, 0x00, 0x00, 0x53, 0x00, 0x00


	//----- nvinfo : EIATTR_MERCURY_ISA_VERSION
	.align		4
.L_39:
        /*0128*/ 	.byte	0x03, 0x5f
        /*012a*/ 	.short	0x0000


	//----- nvinfo : EIATTR_EXIT_INSTR_OFFSETS
	.align		4
        /*012c*/ 	.byte	0x04, 0x1c
        /*012e*/ 	.short	(.L_41 - .L_40)


	//   ....[0]....
.L_40:
        /*0130*/ 	.word	0x00006390


	//   ....[1]....
        /*0134*/ 	.word	0x000063b0


	//----- nvinfo : EIATTR_REQNTID
	.align		4
.L_41:
        /*0138*/ 	.byte	0x04, 0x10
        /*013a*/ 	.short	(.L_43 - .L_42)
.L_42:
        /*013c*/ 	.word	0x00000200
        /*0140*/ 	.word	0x00000001
        /*0144*/ 	.word	0x00000001
.L_43:


//--------------------- .nv.callgraph             --------------------------
	.section	.nv.callgraph,"",@"SHT_CUDA_CALLGRAPH"
	.align	4
	.sectionentsize	8
	.align		4
        /*0000*/ 	.word	0x00000000
	.align		4
        /*0004*/ 	.word	0xffffffff
	.align		4
        /*0008*/ 	.word	0x00000000
	.align		4
        /*000c*/ 	.word	0xfffffffe
	.align		4
        /*0010*/ 	.word	0x00000000
	.align		4
        /*0014*/ 	.word	0xfffffffd
	.align		4
        /*0018*/ 	.word	0x00000000
	.align		4
        /*001c*/ 	.word	0xfffffffc


//--------------------- .nv.rel.action            --------------------------
	.section	.nv.rel.action,"",@"SHT_CUDA_RELOCINFO"
	.align	8
	.sectionentsize	8
        /*0000*/ 	.byte	0x73, 0x00, 0x00, 0x00, 0x00, 0x00, 0x00, 0x00, 0x00, 0x00, 0x00, 0x11, 0x25, 0x00, 0x05, 0x36


//--------------------- .nv.constant0.matmul_kernel --------------------------
	.section	.nv.constant0.matmul_kernel,"a",@progbits
	.sectionflags	@""
	.align	4
.nv.constant0.matmul_kernel:
	.zero		432


//--------------------- .text.matmul_kernel       --------------------------
	.section	.text.matmul_kernel,"ax",@progbits
	.sectioninfo	@"SHI_REGISTERS=128"
	.align	128
        .global         matmul_kernel
        .type           matmul_kernel,@function
        .size           matmul_kernel,(.L_x_3 - matmul_kernel)
        .other          matmul_kernel,@"STO_CUDA_ENTRY STV_DEFAULT"
matmul_kernel:
.text.matmul_kernel:
[----:B------:R-:W-:Y:S02]  /*0000*/  IMAD.MOV.U32 R1, RZ, RZ, c[0x0][0x28] ;  /* 0x00000a00ff017624 */ /* 0x000fe400078e00ff */
[----:B------:R-:W-:Y:S01]  /*0010*/  IMAD.MOV.U32 R5, RZ, RZ, 0x7f ;  /* 0x0000007fff057424 */ /* 0x000fe200078e00ff */
[----:B------:R-:W1:Y:S01]  /*0020*/  S2R R7, SR_CTAID.X ;  /* 0x0000000000077919 */ /* 0x000e620000002500 */
[----:B------:R-:W-:Y:S01]  /*0030*/  UMOV UR5, 0x3f ;  /* 0x0000003f00057882 */ /* 0x000fe20000000000 */
[----:B------:R-:W-:Y:S01]  /*0040*/  IADD3 R1, R1, -0x8, RZ ;  /* 0xfffffff801017810 */ /* 0x000fe20007ffe0ff */
[----:B------:R-:W-:Y:S01]  /*0050*/  ULDC UR9, c[0x0][0x180] ;  /* 0x0000600000097ab9 */ /* 0x000fe20000000800 */
[----:B------:R-:W-:Y:S01]  /*0060*/  IADD3 R0, R5, c[0x0][0x17c], RZ ;  /* 0x00005f0005007a10 */ /* 0x000fe20007ffe0ff */
[----:B------:R-:W2:Y:S01]  /*0070*/  S2R R95, SR_TID.X ;  /* 0x00000000005f7919 */ /* 0x000ea20000002100 */
[----:B------:R-:W-:Y:S01]  /*0080*/  UIADD3 UR5, UR5, UR9, URZ ;  /* 0x0000000905057290 */ /* 0x000fe2000fffe03f */
[----:B------:R-:W-:Y:S01]  /*0090*/  LOP3.LUT R77, R77, 0xfffffeff, RZ, 0xc0, !PT ;  /* 0xfffffeff4d4d7812 */ /* 0x000fe200078ec0ff */
[----:B------:R-:W-:Y:S01]  /*00a0*/  ULDC.64 UR14, c[0x0][0x118] ;  /* 0x00004600000e7ab9 */ /* 0x000fe20000000a00 */
[----:B------:R-:W-:Y:S01]  /*00b0*/  SHF.R.S32.HI R3, RZ, 0x1f, R0 ;  /* 0x0000001fff037819 */ /* 0x000fe20000011400 */
[----:B------:R-:W-:-:S02]  /*00c0*/  UISETP.GT.AND UP0, UPT, UR5, 0x3f, UPT ;  /* 0x0000003f0500788c */ /* 0x000fc4000bf04270 */
[----:B------:R-:W-:Y:S01]  /*00d0*/  UIADD3 UR8, UR9, -0x40, URZ ;  /* 0xffffffc009087890 */ /* 0x000fe2000fffe03f */
[----:B------:R-:W-:Y:S01]  /*00e0*/  LEA.HI R3, R3, R0, RZ, 0x7 ;  /* 0x0000000003037211 */ /* 0x000fe200078f38ff */
[----:B------:R-:W-:Y:S02]  /*00f0*/  USEL UR4, URZ, 0x4, !UP0 ;  /* 0x000000043f047887 */ /* 0x000fe4000c000000 */
[----:B------:R-:W-:Y:S01]  /*0100*/  UISETP.GT.AND UP0, UPT, UR5, 0x7f, UPT ;  /* 0x0000007f0500788c */ /* 0x000fe2000bf04270 */
[----:B------:R-:W-:Y:S01]  /*0110*/  SHF.R.S32.HI R3, RZ, 0x7, R3 ;  /* 0x00000007ff037819 */ /* 0x000fe20000011403 */
[----:B------:R-:W-:Y:S02]  /*0120*/  ULDC.64 UR6, c[0x0][0x188] ;  /* 0x0000620000067ab9 */ /* 0x000fe40000000a00 */
[----:B------:R-:W-:Y:S01]  /*0130*/  IMAD.U32 R27, RZ, RZ, UR4 ;  /* 0x00000004ff1b7e24 */ /* 0x000fe2000f8e00ff */
[----:B------:R-:W-:Y:S01]  /*0140*/  USHF.L.U32 UR6, UR6, 0x6, URZ ;  /* 0x0000000606067899 */ /* 0x000fe2000800063f */
[----:B------:R-:W-:Y:S01]  /*0150*/  IMAD.SHL.U32 R4, R3, 0x8, RZ ;  /* 0x0000000803047824 */ /* 0x000fe200078e00ff */
[----:B------:R-:W-:Y:S01]  /*0160*/  USHF.L.U32 UR7, UR7, 0x6, URZ ;  /* 0x0000000607077899 */ /* 0x000fe2000800063f */
[----:B-1----:R-:W-:-:S03]  /*0170*/  IABS R8, R7 ;  /* 0x0000000700087213 */ /* 0x002fc60000000000 */
[-C--:B------:R-:W-:Y:S02]  /*0180*/  IABS R9, R4.reuse ;  /* 0x0000000400097213 */ /* 0x080fe40000000000 */
[----:B------:R-:W-:Y:S01]  /*0190*/  IABS R10, R4 ;  /* 0x00000004000a7213 */ /* 0x000fe20000000000 */
[C---:B--2---:R-:W-:Y:S01]  /*01a0*/  IMAD.SHL.U32 R60, R95.reuse, 0x4, RZ ;  /* 0x000000045f3c7824 */ /* 0x044fe200078e00ff */
[----:B------:R-:W1:Y:S01]  /*01b0*/  I2F.RP R0, R9 ;  /* 0x0000000900007306 */ /* 0x000e620000209400 */
[----:B------:R-:W-:Y:S02]  /*01c0*/  SHF.R.U32.HI R99, RZ, 0x7, R95 ;  /* 0x00000007ff637819 */ /* 0x000fe4000001165f */
[----:B------:R-:W-:Y:S02]  /*01d0*/  LOP3.LUT R15, R95, 0x180, RZ, 0xc0, !PT ;  /* 0x000001805f0f7812 */ /* 0x000fe400078ec0ff */
[----:B------:R-:W-:Y:S02]  /*01e0*/  SGXT.U32 R99, R99, 0x2 ;  /* 0x000000026363781a */ /* 0x000fe40000000000 */
[----:B------:R-:W2:Y:S01]  /*01f0*/  R2UR UR13, R15 ;  /* 0x000000000f0d73c2 */ /* 0x000ea200000e0000 */
[----:B------:R-:W-:-:S02]  /*0200*/  LOP3.LUT R101, R95, 0x3f, RZ, 0xc0, !PT ;  /* 0x0000003f5f657812 */ /* 0x000fc400078ec0ff */
[C---:B------:R-:W-:Y:S01]  /*0210*/  IMAD R82, R99.reuse, c[0x0][0x188], RZ ;  /* 0x0000620063527a24 */ /* 0x040fe200078e02ff */
[C---:B------:R-:W-:Y:S02]  /*0220*/  LOP3.LUT R34, R99.reuse, 0x8, RZ, 0xfc, !PT ;  /* 0x0000000863227812 */ /* 0x040fe400078efcff */
[C---:B------:R-:W-:Y:S01]  /*0230*/  LOP3.LUT R32, R99.reuse, 0xc, RZ, 0xfc, !PT ;  /* 0x0000000c63207812 */ /* 0x040fe200078efcff */
[----:B------:R-:W-:Y:S01]  /*0240*/  IMAD.SHL.U32 R114, R82, 0x4, RZ ;  /* 0x0000000452727824 */ /* 0x000fe200078e00ff */
[C---:B------:R-:W-:Y:S01]  /*0250*/  LOP3.LUT R58, R99.reuse, 0x4, RZ, 0xfc, !PT ;  /* 0x00000004633a7812 */ /* 0x040fe200078efcff */
[----:B-1----:R-:W1:Y:S01]  /*0260*/  MUFU.RCP R0, R0 ;  /* 0x0000000000007308 */ /* 0x002e620000001000 */
[----:B------:R-:W-:Y:S01]  /*0270*/  LOP3.LUT R59, R99, 0x20, RZ, 0xfc, !PT ;  /* 0x00000020633b7812 */ /* 0x000fe200078efcff */
[----:B------:R-:W-:Y:S01]  /*0280*/  IMAD R94, R101, c[0x0][0x18c], RZ ;  /* 0x00006300655e7a24 */ /* 0x000fe200078e02ff */
[C---:B------:R-:W-:Y:S02]  /*0290*/  LOP3.LUT R102, R99.reuse, 0x28, RZ, 0xfc, !PT ;  /* 0x0000002863667812 */ /* 0x040fe400078efcff */
[----:B------:R-:W-:-:S02]  /*02a0*/  LOP3.LUT R96, R99, 0x2c, RZ, 0xfc, !PT ;  /* 0x0000002c63607812 */ /* 0x000fc400078efcff */
[----:B------:R-:W-:-:S04]  /*02b0*/  LOP3.LUT R97, R95, 0x1c0, RZ, 0xc0, !PT ;  /* 0x000001c05f617812 */ /* 0x000fc800078ec0ff */
[----:B------:R-:W-:Y:S01]  /*02c0*/  SHF.R.U32.HI R97, RZ, 0x2, R97 ;  /* 0x00000002ff617819 */ /* 0x000fe20000011661 */
[----:B--2---:R-:W-:Y:S01]  /*02d0*/  USHF.R.U32.HI UR4, URZ, 0x2, UR13 ;  /* 0x000000023f047899 */ /* 0x004fe2000801160d */
[----:B-1----:R-:W-:Y:S01]  /*02e0*/  IADD3 R2, R0, 0xffffffe, RZ ;  /* 0x0ffffffe00027810 */ /* 0x002fe20007ffe0ff */
[----:B------:R-:W-:-:S03]  /*02f0*/  IMAD.MOV R0, RZ, RZ, -R10 ;  /* 0x000000ffff007224 */ /* 0x000fc600078e0a0a */
[----:B------:R1:W2:Y:S01]  /*0300*/  F2I.FTZ.U32.TRUNC.NTZ R3, R2 ;  /* 0x0000000200037305 */ /* 0x0002a2000021f000 */
[----:B------:R-:W-:-:S05]  /*0310*/  IMAD.U32 R98, RZ, RZ, UR4 ;  /* 0x00000004ff627e24 */ /* 0x000fca000f8e00ff */
[----:B------:R-:W-:Y:S01]  /*0320*/  LOP3.LUT R98, R98, 0x7fc, R60, 0x78, !PT ;  /* 0x000007fc62627812 */ /* 0x000fe200078e783c */
[----:B-1----:R-:W-:Y:S02]  /*0330*/  IMAD.MOV.U32 R2, RZ, RZ, RZ ;  /* 0x000000ffff027224 */ /* 0x002fe400078e00ff */
[----:B--2---:R-:W-:-:S04]  /*0340*/  IMAD.MOV R6, RZ, RZ, -R3 ;  /* 0x000000ffff067224 */ /* 0x004fc800078e0a03 */
[----:B------:R-:W-:Y:S02]  /*0350*/  IMAD R11, R6, R9, RZ ;  /* 0x00000009060b7224 */ /* 0x000fe400078e02ff */
[----:B------:R-:W-:Y:S02]  /*0360*/  IMAD.MOV.U32 R6, RZ, RZ, R8 ;  /* 0x000000ffff067224 */ /* 0x000fe400078e0008 */
[----:B------:R-:W-:-:S06]  /*0370*/  IMAD.HI.U32 R3, R3, R11, R2 ;  /* 0x0000000b03037227 */ /* 0x000fcc00078e0002 */
[----:B------:R-:W-:-:S04]  /*0380*/  IMAD.HI.U32 R3, R3, R6, RZ ;  /* 0x0000000603037227 */ /* 0x000fc800078e00ff */
[----:B------:R-:W-:-:S05]  /*0390*/  IMAD R0, R3, R0, R6 ;  /* 0x0000000003007224 */ /* 0x000fca00078e0206 */
[----:B------:R-:W-:-:S13]  /*03a0*/  ISETP.GT.U32.AND P1, PT, R9, R0, PT ;  /* 0x000000000900720c */ /* 0x000fda0003f24070 */
[----:B------:R-:W-:Y:S01]  /*03b0*/  @!P1 IMAD.IADD R0, R0, 0x1, -R9 ;  /* 0x0000000100009824 */ /* 0x000fe200078e0a09 */
[----:B------:R-:W-:Y:S02]  /*03c0*/  @!P1 IADD3 R3, R3, 0x1, RZ ;  /* 0x0000000103039810 */ /* 0x000fe40007ffe0ff */
[----:B------:R-:W-:Y:S02]  /*03d0*/  ISETP.NE.AND P1, PT, R4, RZ, PT ;  /* 0x000000ff0400720c */ /* 0x000fe40003f25270 */
[----:B------:R-:W-:Y:S02]  /*03e0*/  ISETP.GE.U32.AND P0, PT, R0, R9, PT ;  /* 0x000000090000720c */ /* 0x000fe40003f06070 */
[----:B------:R-:W-:-:S04]  /*03f0*/  LOP3.LUT R0, R7, R4, RZ, 0x3c, !PT ;  /* 0x0000000407007212 */ /* 0x000fc800078e3cff */
[----:B------:R-:W-:Y:S02]  /*0400*/  ISETP.GE.AND P2, PT, R0, RZ, PT ;  /* 0x000000ff0000720c */ /* 0x000fe40003f46270 */
[----:B------:R-:W-:-:S05]  /*0410*/  IADD3 R0, R5, c[0x0][0x178], RZ ;  /* 0x00005e0005007a10 */ /* 0x000fca0007ffe0ff */
[----:B------:R-:W-:-:S05]  /*0420*/  @P0 IADD3 R3, R3, 0x1, RZ ;  /* 0x0000000103030810 */ /* 0x000fca0007ffe0ff */
[----:B------:R-:W-:Y:S01]  /*0430*/  IMAD.MOV.U32 R2, RZ, RZ, R3 ;  /* 0x000000ffff027224 */ /* 0x000fe200078e0003 */
[----:B------:R-:W-:-:S03]  /*0440*/  SHF.R.S32.HI R3, RZ, 0x1f, R0 ;  /* 0x0000001fff037819 */ /* 0x000fc60000011400 */
[----:B------:R-:W-:Y:S01]  /*0450*/  @!P2 IMAD.MOV R2, RZ, RZ, -R2 ;  /* 0x000000ffff02a224 */ /* 0x000fe200078e0a02 */
[----:B------:R-:W-:Y:S02]  /*0460*/  @!P1 LOP3.LUT R2, RZ, R4, RZ, 0x33, !PT ;  /* 0x00000004ff029212 */ /* 0x000fe400078e33ff */
[----:B------:R-:W-:Y:S02]  /*0470*/  LEA.HI R3, R3, R0, RZ, 0x7 ;  /* 0x0000000003037211 */ /* 0x000fe400078f38ff */
[----:B------:R-:W-:Y:S01]  /*0480*/  IABS R0, c[0x0][0x17c] ;  /* 0x00005f0000007a13 */ /* 0x000fe20000000000 */
[----:B------:R-:W-:Y:S02]  /*0490*/  IMAD.SHL.U32 R10, R2, 0x8, RZ ;  /* 0x00000008020a7824 */ /* 0x000fe400078e00ff */
[----:B------:R-:W-:Y:S01]  /*04a0*/  IMAD.MOV R2, RZ, RZ, -R2 ;  /* 0x000000ffff027224 */ /* 0x000fe200078e0a02 */
[----:B------:R-:W1:Y:S02]  /*04b0*/  I2F.RP R6, R0 ;  /* 0x0000000000067306 */ /* 0x000e640000209400 */
[----:B------:R-:W-:Y:S01]  /*04c0*/  LEA.HI.SX32 R3, R3, -R10, 0x19 ;  /* 0x8000000a03037211 */ /* 0x000fe200078fcaff */
[----:B------:R-:W-:-:S02]  /*04d0*/  IMAD R17, R4, R2, R7 ;  /* 0x0000000204117224 */ /* 0x000fc400078e0207 */
[----:B------:R-:W-:Y:S01]  /*04e0*/  IMAD.MOV.U32 R2, RZ, RZ, RZ ;  /* 0x000000ffff027224 */ /* 0x000fe200078e00ff */
[----:B------:R-:W-:Y:S02]  /*04f0*/  IMNMX R12, R3, 0x8, PT ;  /* 0x00000008030c7817 */ /* 0x000fe40003800200 */
[----:B------:R-:W-:Y:S02]  /*0500*/  IABS R4, R17 ;  /* 0x0000001100047213 */ /* 0x000fe40000000000 */
[----:B------:R-:W-:-:S04]  /*0510*/  IABS R9, R12 ;  /* 0x0000000c00097213 */ /* 0x000fc80000000000 */
[----:B------:R-:W2:Y:S08]  /*0520*/  I2F.RP R5, R9 ;  /* 0x0000000900057306 */ /* 0x000eb00000209400 */
[----:B-1----:R-:W-:Y:S08]  /*0530*/  MUFU.RCP R6, R6 ;  /* 0x0000000600067308 */ /* 0x002ff00000001000 */
[----:B--2---:R-:W1:Y:S02]  /*0540*/  MUFU.RCP R5, R5 ;  /* 0x0000000500057308 */ /* 0x004e640000001000 */
[----:B-1----:R-:W-:-:S02]  /*0550*/  IADD3 R3, R5, 0xffffffe, RZ ;  /* 0x0ffffffe05037810 */ /* 0x002fc40007ffe0ff */
[----:B------:R-:W-:-:S04]  /*0560*/  IABS R5, R12 ;  /* 0x0000000c00057213 */ /* 0x000fc80000000000 */
[----:B------:R-:W1:Y:S01]  /*0570*/  F2I.FTZ.U32.TRUNC.NTZ R3, R3 ;  /* 0x0000000300037305 */ /* 0x000e62000021f000 */
[----:B------:R-:W-:Y:S02]  /*0580*/  IMAD.MOV R5, RZ, RZ, -R5 ;  /* 0x000000ffff057224 */ /* 0x000fe400078e0a05 */
[----:B-1----:R-:W-:-:S04]  /*0590*/  IMAD.MOV R8, RZ, RZ, -R3 ;  /* 0x000000ffff087224 */ /* 0x002fc800078e0a03 */
[----:B------:R-:W-:-:S04]  /*05a0*/  IMAD R7, R8, R9, RZ ;  /* 0x0000000908077224 */ /* 0x000fc800078e02ff */
[----:B------:R-:W-:-:S06]  /*05b0*/  IMAD.HI.U32 R2, R3, R7, R2 ;  /* 0x0000000703027227 */ /* 0x000fcc00078e0002 */
[----:B------:R-:W-:-:S04]  /*05c0*/  IMAD.HI.U32 R3, R2, R4, RZ ;  /* 0x0000000402037227 */ /* 0x000fc800078e00ff */
[----:B------:R-:W-:Y:S01]  /*05d0*/  IMAD R2, R3, R5, R4 ;  /* 0x0000000503027224 */ /* 0x000fe200078e0204 */
[----:B------:R-:W-:Y:S02]  /*05e0*/  LOP3.LUT R4, R17, R12, RZ, 0x3c, !PT ;  /* 0x0000000c11047212 */ /* 0x000fe400078e3cff */
[----:B------:R-:W-:Y:S02]  /*05f0*/  IADD3 R5, R6, 0xffffffe, RZ ;  /* 0x0ffffffe06057810 */ /* 0x000fe40007ffe0ff */
[----:B------:R-:W-:Y:S02]  /*0600*/  ISETP.GT.U32.AND P1, PT, R9, R2, PT ;  /* 0x000000020900720c */ /* 0x000fe40003f24070 */
[----:B------:R-:W-:Y:S02]  /*0610*/  ISETP.GE.AND P2, PT, R4, RZ, PT ;  /* 0x000000ff0400720c */ /* 0x000fe40003f46270 */
[----:B------:R-:W1:Y:S09]  /*0620*/  F2I.FTZ.U32.TRUNC.NTZ R5, R5 ;  /* 0x0000000500057305 */ /* 0x000e72000021f000 */
[----:B------:R-:W-:Y:S01]  /*0630*/  @!P1 IMAD.IADD R2, R2, 0x1, -R9 ;  /* 0x0000000102029824 */ /* 0x000fe200078e0a09 */
[----:B------:R-:W-:-:S02]  /*0640*/  @!P1 IADD3 R3, R3, 0x1, RZ ;  /* 0x0000000103039810 */ /* 0x000fc40007ffe0ff */
[----:B------:R-:W-:Y:S02]  /*0650*/  ISETP.NE.AND P1, PT, R12, RZ, PT ;  /* 0x000000ff0c00720c */ /* 0x000fe40003f25270 */
[----:B------:R-:W-:Y:S02]  /*0660*/  ISETP.GE.U32.AND P0, PT, R2, R9, PT ;  /* 0x000000090200720c */ /* 0x000fe40003f06070 */
[----:B------:R-:W-:Y:S01]  /*0670*/  IABS R2, c[0x0][0x178] ;  /* 0x00005e0000027a13 */ /* 0x000fe20000000000 */
[----:B-1----:R-:W-:-:S03]  /*0680*/  IMAD.MOV R9, RZ, RZ, -R5 ;  /* 0x000000ffff097224 */ /* 0x002fc600078e0a05 */
[----:B------:R-:W1:Y:S07]  /*0690*/  I2F.RP R4, R2 ;  /* 0x0000000200047306 */ /* 0x000e6e0000209400 */
[----:B------:R-:W-:Y:S02]  /*06a0*/  @P0 IADD3 R3, R3, 0x1, RZ ;  /* 0x0000000103030810 */ /* 0x000fe40007ffe0ff */
[----:B------:R-:W-:-:S03]  /*06b0*/  ISETP.GE.AND P0, PT, R99, c[0x0][0x180], PT ;  /* 0x0000600063007a0c */ /* 0x000fc60003f06270 */
[----:B------:R-:W-:Y:S01]  /*06c0*/  IMAD.MOV.U32 R11, RZ, RZ, R3 ;  /* 0x000000ffff0b7224 */ /* 0x000fe200078e0003 */
[----:B------:R-:W-:-:S03]  /*06d0*/  SHF.R.U32.HI R3, RZ, 0x6, R95 ;  /* 0x00000006ff037819 */ /* 0x000fc6000001165f */
[----:B------:R-:W-:Y:S01]  /*06e0*/  @!P2 IMAD.MOV R11, RZ, RZ, -R11 ;  /* 0x000000ffff0ba224 */ /* 0x000fe200078e0a0b */
[----:B------:R-:W-:Y:S01]  /*06f0*/  @!P1 LOP3.LUT R11, RZ, R12, RZ, 0x33, !PT ;  /* 0x0000000cff0b9212 */ /* 0x000fe200078e33ff */
[----:B-1----:R1:W2:Y:S01]  /*0700*/  MUFU.RCP R6, R4 ;  /* 0x0000000400067308 */ /* 0x0022a20000001000 */
[----:B------:R-:W-:-:S03]  /*0710*/  SGXT.U32 R3, R3, 0x3 ;  /* 0x000000030303781a */ /* 0x000fc60000000000 */
[----:B------:R-:W-:-:S05]  /*0720*/  IMAD.SHL.U32 R100, R11, 0x80, RZ ;  /* 0x000000800b647824 */ /* 0x000fca00078e00ff */
[----:B------:R-:W-:Y:S01]  /*0730*/  LOP3.LUT R7, R100, R3, RZ, 0xfc, !PT ;  /* 0x0000000364077212 */ /* 0x000fe200078efcff */
[----:B------:R-:W-:Y:S02]  /*0740*/  IMAD R3, R9, R0, RZ ;  /* 0x0000000009037224 */ /* 0x000fe400078e02ff */
[----:B-1----:R-:W-:Y:S01]  /*0750*/  IMAD.MOV.U32 R4, RZ, RZ, RZ ;  /* 0x000000ffff047224 */ /* 0x002fe200078e00ff */
[----:B------:R-:W-:Y:S02]  /*0760*/  LOP3.LUT R16, R7, 0x78, RZ, 0xfc, !PT ;  /* 0x0000007807107812 */ /* 0x000fe400078efcff */
[----:B------:R-:W-:Y:S01]  /*0770*/  IABS R9, R7 ;  /* 0x0000000700097213 */ /* 0x000fe20000000000 */
[----:B------:R-:W-:Y:S01]  /*0780*/  IMAD.HI.U32 R8, R5, R3, R4 ;  /* 0x0000000305087227 */ /* 0x000fe200078e0004 */
[----:B------:R-:W-:Y:S02]  /*0790*/  IABS R13, R16 ;  /* 0x00000010000d7213 */ /* 0x000fe40000000000 */
[----:B--2---:R-:W-:-:S02]  /*07a0*/  IADD3 R6, R6, 0xffffffe, RZ ;  /* 0x0ffffffe06067810 */ /* 0x004fc40007ffe0ff */
[C---:B------:R-:W-:Y:S01]  /*07b0*/  LOP3.LUT R14, R7.reuse, 0x8, RZ, 0xfc, !PT ;  /* 0x00000008070e7812 */ /* 0x040fe200078efcff */
[C---:B------:R-:W-:Y:S01]  /*07c0*/  IMAD.HI.U32 R3, R8.reuse, R9, RZ ;  /* 0x0000000908037227 */ /* 0x040fe200078e00ff */
[----:B------:R-:W1:Y:S01]  /*07d0*/  F2I.FTZ.U32.TRUNC.NTZ R5, R6 ;  /* 0x0000000600057305 */ /* 0x000e62000021f000 */
[C---:B------:R-:W-:Y:S02]  /*07e0*/  LOP3.LUT R18, R7.reuse, 0x30, RZ, 0xfc, !PT ;  /* 0x0000003007127812 */ /* 0x040fe400078efcff */
[----:B------:R-:W-:Y:S01]  /*07f0*/  IMAD.HI.U32 R4, R8, R13, RZ ;  /* 0x0000000d08047227 */ /* 0x000fe200078e00ff */
[----:B------:R-:W-:Y:S02]  /*0800*/  IABS R15, R14 ;  /* 0x0000000e000f7213 */ /* 0x000fe40000000000 */
[----:B------:R-:W-:Y:S01]  /*0810*/  ISETP.GE.AND P6, PT, R14, RZ, PT ;  /* 0x000000ff0e00720c */ /* 0x000fe20003fc6270 */
[----:B------:R-:W-:Y:S01]  /*0820*/  IMAD.MOV R3, RZ, RZ, -R3 ;  /* 0x000000ffff037224 */ /* 0x000fe200078e0a03 */
[C---:B------:R-:W-:Y:S01]  /*0830*/  LOP3.LUT R14, R7.reuse, 0x20, RZ, 0xfc, !PT ;  /* 0x00000020070e7812 */ /* 0x040fe200078efcff */
[----:B------:R-:W-:Y:S01]  /*0840*/  IMAD.MOV R4, RZ, RZ, -R4 ;  /* 0x000000ffff047224 */ /* 0x000fe200078e0a04 */
[----:B------:R-:W-:Y:S01]  /*0850*/  LOP3.LUT R20, R7, 0x38, RZ, 0xfc, !PT ;  /* 0x0000003807147812 */ /* 0x000fe200078efcff */
[C---:B------:R-:W-:Y:S01]  /*0860*/  IMAD R9, R0.reuse, R3, R9 ;  /* 0x0000000300097224 */ /* 0x040fe200078e0209 */
[----:B------:R-:W-:Y:S01]  /*0870*/  IABS R21, R18 ;  /* 0x0000001200157213 */ /* 0x000fe20000000000 */
[C---:B------:R-:W-:Y:S01]  /*0880*/  IMAD R13, R0.reuse, R4, R13 ;  /* 0x00000004000d7224 */ /* 0x040fe200078e020d */
[----:B------:R-:W-:Y:S01]  /*0890*/  SEL R4, R27, RZ, !P0 ;  /* 0x000000ff1b047207 */ /* 0x000fe20004000000 */
[----:B------:R-:W-:Y:S01]  /*08a0*/  IMAD.MOV R3, RZ, RZ, -R11 ;  /* 0x000000ffff037224 */ /* 0x000fe200078e0a0b */
[C---:B------:R-:W-:Y:S01]  /*08b0*/  ISETP.GT.U32.AND P0, PT, R0.reuse, R9, PT ;  /* 0x000000090000720c */ /* 0x040fe20003f04070 */
[----:B-1----:R-:W-:Y:S01]  /*08c0*/  IMAD.MOV R19, RZ, RZ, -R5 ;  /* 0x000000ffff137224 */ /* 0x002fe200078e0a05 */
[----:B------:R-:W-:Y:S01]  /*08d0*/  ISETP.GT.U32.AND P1, PT, R0, R13, PT ;  /* 0x0000000d0000720c */ /* 0x000fe20003f24070 */
[----:B------:R-:W-:Y:S01]  /*08e0*/  IMAD.HI.U32 R6, R8, R15, RZ ;  /* 0x0000000f08067227 */ /* 0x000fe200078e00ff */
[----:B------:R-:W-:-:S02]  /*08f0*/  ISETP.NE.U32.AND P2, PT, R4, RZ, PT ;  /* 0x000000ff0400720c */ /* 0x000fc40003f45070 */
[----:B------:R-:W-:Y:S01]  /*0900*/  IABS R23, R20 ;  /* 0x0000001400177213 */ /* 0x000fe20000000000 */
[----:B------:R-:W-:Y:S01]  /*0910*/  IMAD R11, R19, R2, RZ ;  /* 0x00000002130b7224 */ /* 0x000fe200078e02ff */
[----:B------:R-:W-:Y:S01]  /*0920*/  IABS R19, R14 ;  /* 0x0000000e00137213 */ /* 0x000fe20000000000 */
[----:B------:R-:W-:Y:S01]  /*0930*/  IMAD.MOV.U32 R4, RZ, RZ, RZ ;  /* 0x000000ffff047224 */ /* 0x000fe200078e00ff */
[C---:B------:R-:W-:Y:S01]  /*0940*/  LOP3.LUT R22, R7.reuse, 0x40, RZ, 0xfc, !PT ;  /* 0x0000004007167812 */ /* 0x040fe200078efcff */
[----:B------:R-:W-:Y:S01]  /*0950*/  IMAD.MOV R6, RZ, RZ, -R6 ;  /* 0x000000ffff067224 */ /* 0x000fe200078e0a06 */
[----:B------:R-:W-:Y:S01]  /*0960*/  LOP3.LUT R24, R7, 0x48, RZ, 0xfc, !PT ;  /* 0x0000004807187812 */ /* 0x000fe200078efcff */
[--C-:B------:R-:W-:Y:S01]  /*0970*/  @!P0 IMAD.IADD R9, R9, 0x1, -R0.reuse ;  /* 0x0000000109098824 */ /* 0x100fe200078e0a00 */
[----:B------:R-:W-:Y:S01]  /*0980*/  IABS R25, R22 ;  /* 0x0000001600197213 */ /* 0x000fe20000000000 */
[----:B------:R-:W-:Y:S01]  /*0990*/  @!P1 IMAD.IADD R13, R13, 0x1, -R0 ;  /* 0x000000010d0d9824 */ /* 0x000fe200078e0a00 */
[----:B------:R-:W-:Y:S01]  /*09a0*/  IABS R29, R24 ;  /* 0x00000018001d7213 */ /* 0x000fe20000000000 */
[----:B------:R-:W-:Y:S01]  /*09b0*/  IMAD.HI.U32 R5, R5, R11, R4 ;  /* 0x0000000b05057227 */ /* 0x000fe200078e0004 */
[----:B------:R-:W-:-:S02]  /*09c0*/  ISETP.GT.U32.AND P5, PT, R0, R9, PT ;  /* 0x000000090000720c */ /* 0x000fc40003fa4070 */
[C---:B------:R-:W-:Y:S01]  /*09d0*/  ISETP.GT.U32.AND P4, PT, R0.reuse, R13, PT ;  /* 0x0000000d0000720c */ /* 0x040fe20003f84070 */
[----:B------:R-:W-:Y:S01]  /*09e0*/  IMAD R11, R0, R6, R15 ;  /* 0x00000006000b7224 */ /* 0x000fe200078e020f */
[C---:B------:R-:W-:Y:S01]  /*09f0*/  LOP3.LUT R4, R7.reuse, 0x10, RZ, 0xfc, !PT ;  /* 0x0000001007047812 */ /* 0x040fe200078efcff */
[----:B------:R-:W-:Y:S01]  /*0a00*/  IMAD R3, R12, R3, R17 ;  /* 0x000000030c037224 */ /* 0x000fe200078e0211 */
[----:B------:R-:W-:Y:S02]  /*0a10*/  LOP3.LUT R6, R7, 0x18, RZ, 0xfc, !PT ;  /* 0x0000001807067812 */ /* 0x000fe400078efcff */
[----:B------:R-:W-:Y:S01]  /*0a20*/  IABS R15, R4 ;  /* 0x00000004000f7213 */ /* 0x000fe20000000000 */
[----:B------:R-:W-:Y:S01]  /*0a30*/  IMAD.IADD R3, R10, 0x1, R3 ;  /* 0x000000010a037824 */ /* 0x000fe200078e0203 */
[----:B------:R-:W-:Y:S01]  /*0a40*/  ISETP.GE.AND P1, PT, R4, RZ, PT ;  /* 0x000000ff0400720c */ /* 0x000fe20003f26270 */
[----:B------:R-:W-:Y:S01]  /*0a50*/  IMAD.HI.U32 R10, R8, R19, RZ ;  /* 0x00000013080a7227 */ /* 0x000fe200078e00ff */
[----:B------:R-:W-:-:S02]  /*0a60*/  ISETP.GT.U32.AND P0, PT, R0, R11, PT ;  /* 0x0000000b0000720c */ /* 0x000fc40003f04070 */
[----:B------:R-:W-:Y:S01]  /*0a70*/  IABS R17, R6 ;  /* 0x0000000600117213 */ /* 0x000fe20000000000 */
[--C-:B------:R-:W-:Y:S01]  /*0a80*/  @!P5 IMAD.IADD R9, R9, 0x1, -R0.reuse ;  /* 0x000000010909d824 */ /* 0x100fe200078e0a00 */
[C---:B------:R-:W-:Y:S01]  /*0a90*/  ISETP.GE.AND P5, PT, R7.reuse, RZ, PT ;  /* 0x000000ff0700720c */ /* 0x040fe20003fa6270 */
[----:B------:R-:W-:Y:S01]  /*0aa0*/  IMAD.HI.U32 R4, R8, R15, RZ ;  /* 0x0000000f08047227 */ /* 0x000fe200078e00ff */
[----:B------:R-:W-:Y:S02]  /*0ab0*/  ISETP.GE.AND P3, PT, R6, RZ, PT ;  /* 0x000000ff0600720c */ /* 0x000fe40003f66270 */
[----:B------:R-:W-:Y:S01]  /*0ac0*/  LOP3.LUT R26, R7, 0x58, RZ, 0xfc, !PT ;  /* 0x00000058071a7812 */ /* 0x000fe200078efcff */
[----:B------:R-:W-:Y:S01]  /*0ad0*/  @!P4 IMAD.IADD R13, R13, 0x1, -R0 ;  /* 0x000000010d0dc824 */ /* 0x000fe200078e0a00 */
[----:B------:R-:W-:Y:S01]  /*0ae0*/  ISETP.GE.AND P4, PT, R16, RZ, PT ;  /* 0x000000ff1000720c */ /* 0x000fe20003f86270 */
[----:B------:R-:W-:Y:S01]  /*0af0*/  IMAD.MOV R12, RZ, RZ, -R4 ;  /* 0x000000ffff0c7224 */ /* 0x000fe200078e0a04 */
[----:B------:R-:W-:Y:S01]  /*0b00*/  IABS R33, R26 ;  /* 0x0000001a00217213 */ /* 0x000fe20000000000 */
[----:B------:R-:W-:Y:S01]  /*0b10*/  IMAD.MOV.U32 R4, RZ, RZ, R13 ;  /* 0x000000ffff047224 */ /* 0x000fe200078e000d */
[C---:B------:R-:W-:Y:S01]  /*0b20*/  LOP3.LUT R28, R7.reuse, 0x60, RZ, 0xfc, !PT ;  /* 0x00000060071c7812 */ /* 0x040fe200078efcff */
[C---:B------:R-:W-:Y:S01]  /*0b30*/  IMAD R13, R0.reuse, R12, R15 ;  /* 0x0000000c000d7224 */ /* 0x040fe200078e020f */
[----:B------:R-:W-:Y:S01]  /*0b40*/  LOP3.LUT R30, R7, 0x68, RZ, 0xfc, !PT ;  /* 0x00000068071e7812 */ /* 0x000fe200078efcff */
[----:B------:R-:W-:Y:S01]  /*0b50*/  @!P5 IMAD.MOV R9, RZ, RZ, -R9 ;  /* 0x000000ffff09d224 */ /* 0x000fe200078e0a09 */
[----:B------:R-:W-:Y:S01]  /*0b60*/  IABS R35, R28 ;  /* 0x0000001c00237213 */ /* 0x000fe20000000000 */
[----:B------:R-:W-:Y:S01]  /*0b70*/  @!P0 IMAD.IADD R11, R11, 0x1, -R0 ;  /* 0x000000010b0b8824 */ /* 0x000fe200078e0a00 */
[----:B------:R-:W-:Y:S01]  /*0b80*/  ISETP.GT.U32.AND P5, PT, R0, R13, PT ;  /* 0x0000000d0000720c */ /* 0x000fe20003fa4070 */
[----:B------:R-:W-:Y:S01]  /*0b90*/  IMAD.HI.U32 R6, R8, R17, RZ ;  /* 0x0000001108067227 */ /* 0x000fe200078e00ff */
[----:B------:R-:W-:-:S02]  /*0ba0*/  ISETP.GE.AND P0, PT, R14, RZ, PT ;  /* 0x000000ff0e00720c */ /* 0x000fc40003f06270 */
[----:B------:R-:W-:Y:S01]  /*0bb0*/  IABS R37, R30 ;  /* 0x0000001e00257213 */ /* 0x000fe20000000000 */
[----:B------:R-:W-:Y:S01]  /*0bc0*/  @!P4 IMAD.MOV R4, RZ, RZ, -R4 ;  /* 0x000000ffff04c224 */ /* 0x000fe200078e0a04 */
[C---:B------:R-:W-:Y:S01]  /*0bd0*/  ISETP.GT.U32.AND P4, PT, R0.reuse, R11, PT ;  /* 0x0000000b0000720c */ /* 0x040fe20003f84070 */
[----:B------:R-:W-:Y:S02]  /*0be0*/  IMAD.MOV R6, RZ, RZ, -R6 ;  /* 0x000000ffff067224 */ /* 0x000fe400078e0a06 */
[----:B------:R-:W-:Y:S02]  /*0bf0*/  IMAD.MOV R10, RZ, RZ, -R10 ;  /* 0x000000ffff0a7224 */ /* 0x000fe400078e0a0a */
[C---:B------:R-:W-:Y:S01]  /*0c00*/  IMAD R15, R0.reuse, R6, R17 ;  /* 0x00000006000f7224 */ /* 0x040fe200078e0211 */
[----:B------:R-:W-:Y:S01]  /*0c10*/  LOP3.LUT R6, R7, 0x28, RZ, 0xfc, !PT ;  /* 0x0000002807067812 */ /* 0x000fe200078efcff */
[----:B------:R-:W-:Y:S02]  /*0c20*/  @!P5 IMAD.IADD R13, R13, 0x1, -R0 ;  /* 0x000000010d0dd824 */ /* 0x000fe400078e0a00 */
[----:B------:R-:W-:Y:S01]  /*0c30*/  IMAD R17, R0, R10, R19 ;  /* 0x0000000a00117224 */ /* 0x000fe200078e0213 */
[----:B------:R-:W-:Y:S01]  /*0c40*/  IABS R19, R6 ;  /* 0x0000000600137213 */ /* 0x000fe20000000000 */
[----:B------:R-:W-:Y:S01]  /*0c50*/  IMAD.HI.U32 R10, R8, R21, RZ ;  /* 0x00000015080a7227 */ /* 0x000fe200078e00ff */
[----:B------:R-:W-:-:S03]  /*0c60*/  ISETP.GT.U32.AND P5, PT, R0, R13, PT ;  /* 0x0000000d0000720c */ /* 0x000fc60003fa4070 */
[----:B------:R-:W-:Y:S01]  /*0c70*/  @!P4 IMAD.IADD R11, R11, 0x1, -R0 ;  /* 0x000000010b0bc824 */ /* 0x000fe200078e0a00 */
[----:B------:R-:W-:Y:S01]  /*0c80*/  ISETP.GE.AND P4, PT, R6, RZ, PT ;  /* 0x000000ff0600720c */ /* 0x000fe20003f86270 */
[----:B------:R-:W-:-:S04]  /*0c90*/  IMAD.HI.U32 R6, R8, R19, RZ ;  /* 0x0000001308067227 */ /* 0x000fc800078e00ff */
[----:B------:R-:W-:Y:S01]  /*0ca0*/  @!P6 IMAD.MOV R11, RZ, RZ, -R11 ;  /* 0x000000ffff0be224 */ /* 0x000fe200078e0a0b */
[C---:B------:R-:W-:Y:S01]  /*0cb0*/  ISETP.GT.U32.AND P6, PT, R0.reuse, R15, PT ;  /* 0x0000000f0000720c */ /* 0x040fe20003fc4070 */
[----:B------:R-:W-:Y:S02]  /*0cc0*/  IMAD.MOV R16, RZ, RZ, -R6 ;  /* 0x000000ffff107224 */ /* 0x000fe400078e0a06 */
[----:B------:R-:W-:Y:S01]  /*0cd0*/  @!P5 IMAD.IADD R13, R13, 0x1, -R0 ;  /* 0x000000010d0dd824 */ /* 0x000fe200078e0a00 */
[----:B------:R-:W-:Y:S01]  /*0ce0*/  ISETP.GT.U32.AND P5, PT, R0, R17, PT ;  /* 0x000000110000720c */ /* 0x000fe20003fa4070 */
[----:B------:R-:W-:-:S04]  /*0cf0*/  IMAD.HI.U32 R12, R8, R23, RZ ;  /* 0x00000017080c7227 */ /* 0x000fc800078e00ff */
[C---:B------:R-:W-:Y:S01]  /*0d00*/  IMAD R19, R0.reuse, R16, R19 ;  /* 0x0000001000137224 */ /* 0x040fe200078e0213 */
[----:B------:R-:W-:Y:S01]  /*0d10*/  LOP3.LUT R16, R7, 0x50, RZ, 0xfc, !PT ;  /* 0x0000005007107812 */ /* 0x000fe200078efcff */
[----:B------:R-:W-:Y:S02]  /*0d20*/  IMAD.MOV R10, RZ, RZ, -R10 ;  /* 0x000000ffff0a7224 */ /* 0x000fe400078e0a0a */
[----:B------:R-:W-:Y:S01]  /*0d30*/  @!P6 IMAD.IADD R15, R15, 0x1, -R0 ;  /* 0x000000010f0fe824 */ /* 0x000fe200078e0a00 */
[----:B------:R-:W-:Y:S01]  /*0d40*/  IABS R31, R16 ;  /* 0x00000010001f7213 */ /* 0x000fe20000000000 */
[----:B------:R-:W-:Y:S02]  /*0d50*/  IMAD.MOV R12, RZ, RZ, -R12 ;  /* 0x000000ffff0c7224 */ /* 0x000fe400078e0a0c */
[----:B------:R-:W-:Y:S01]  /*0d60*/  @!P5 IMAD.IADD R17, R17, 0x1, -R0 ;  /* 0x000000011111d824 */ /* 0x000fe200078e0a00 */
[C---:B------:R-:W-:Y:S01]  /*0d70*/  ISETP.GT.U32.AND P6, PT, R0.reuse, R15, PT ;  /* 0x0000000f0000720c */ /* 0x040fe20003fc4070 */
[----:B------:R-:W-:Y:S01]  /*0d80*/  @!P1 IMAD.MOV R13, RZ, RZ, -R13 ;  /* 0x000000ffff0d9224 */ /* 0x000fe200078e0a0d */
[----:B------:R-:W-:Y:S01]  /*0d90*/  ISETP.GT.U32.AND P1, PT, R0, R19, PT ;  /* 0x000000130000720c */ /* 0x000fe20003f24070 */
[----:B------:R-:W-:Y:S01]  /*0da0*/  IMAD.HI.U32 R14, R8, R25, RZ ;  /* 0x00000019080e7227 */ /* 0x000fe200078e00ff */
[----:B------:R-:W-:-:S03]  /*0db0*/  ISETP.GT.U32.AND P5, PT, R0, R17, PT ;  /* 0x000000110000720c */ /* 0x000fc60003fa4070 */
[C---:B------:R-:W-:Y:S02]  /*0dc0*/  IMAD R21, R0.reuse, R10, R21 ;  /* 0x0000000a00157224 */ /* 0x040fe400078e0215 */
[C---:B------:R-:W-:Y:S02]  /*0dd0*/  IMAD R23, R0.reuse, R12, R23 ;  /* 0x0000000c00177224 */ /* 0x040fe400078e0217 */
[----:B------:R-:W-:Y:S02]  /*0de0*/  IMAD.MOV R14, RZ, RZ, -R14 ;  /* 0x000000ffff0e7224 */ /* 0x000fe400078e0a0e */
[----:B------:R-:W-:Y:S01]  /*0df0*/  @!P6 IMAD.IADD R15, R15, 0x1, -R0 ;  /* 0x000000010f0fe824 */ /* 0x000fe200078e0a00 */
[----:B------:R-:W-:Y:S01]  /*0e00*/  ISETP.GT.U32.AND P6, PT, R0, R21, PT ;  /* 0x000000150000720c */ /* 0x000fe20003fc4070 */
[----:B------:R-:W-:-:S04]  /*0e10*/  IMAD.HI.U32 R6, R8, R29, RZ ;  /* 0x0000001d08067227 */ /* 0x000fc800078e00ff */
[----:B------:R-:W-:Y:S01]  /*0e20*/  @!P5 IMAD.IADD R17, R17, 0x1, -R0 ;  /* 0x000000011111d824 */ /* 0x000fe200078e0a00 */
[C---:B------:R-:W-:Y:S01]  /*0e30*/  ISETP.GT.U32.AND P5, PT, R0.reuse, R23, PT ;  /* 0x000000170000720c */ /* 0x040fe20003fa4070 */
[C---:B------:R-:W-:Y:S01]  /*0e40*/  IMAD R25, R0.reuse, R14, R25 ;  /* 0x0000000e00197224 */ /* 0x040fe200078e0219 */
[----:B------:R-:W-:Y:S01]  /*0e50*/  LOP3.LUT R14, R7, 0x70, RZ, 0xfc, !PT ;  /* 0x00000070070e7812 */ /* 0x000fe200078efcff */
[----:B------:R-:W-:Y:S02]  /*0e60*/  IMAD.MOV R6, RZ, RZ, -R6 ;  /* 0x000000ffff067224 */ /* 0x000fe400078e0a06 */
[--C-:B------:R-:W-:Y:S01]  /*0e70*/  @!P1 IMAD.IADD R19, R19, 0x1, -R0.reuse ;  /* 0x0000000113139824 */ /* 0x100fe200078e0a00 */
[C---:B------:R-:W-:Y:S01]  /*0e80*/  ISETP.GT.U32.AND P1, PT, R0.reuse, R25, PT ;  /* 0x000000190000720c */ /* 0x040fe20003f24070 */
[----:B------:R-:W-:Y:S01]  /*0e90*/  IMAD R29, R0, R6, R29 ;  /* 0x00000006001d7224 */ /* 0x000fe200078e021d */
[----:B------:R-:W-:Y:S01]  /*0ea0*/  IABS R39, R14 ;  /* 0x0000000e00277213 */ /* 0x000fe20000000000 */
[----:B------:R-:W-:-:S02]  /*0eb0*/  @!P6 IMAD.IADD R21, R21, 0x1, -R0 ;  /* 0x000000011515e824 */ /* 0x000fc400078e0a00 */
[----:B------:R-:W-:Y:S01]  /*0ec0*/  IMAD.HI.U32 R6, R8, R31, RZ ;  /* 0x0000001f08067227 */ /* 0x000fe200078e00ff */
[----:B------:R-:W-:-:S03]  /*0ed0*/  ISETP.GT.U32.AND P6, PT, R0, R29, PT ;  /* 0x0000001d0000720c */ /* 0x000fc60003fc4070 */
[----:B------:R-:W-:Y:S01]  /*0ee0*/  @!P5 IMAD.IADD R23, R23, 0x1, -R0 ;  /* 0x000000011717d824 */ /* 0x000fe200078e0a00 */
[----:B------:R-:W-:Y:S01]  /*0ef0*/  ISETP.GT.U32.AND P5, PT, R0, R19, PT ;  /* 0x000000130000720c */ /* 0x000fe20003fa4070 */
[----:B------:R-:W-:-:S04]  /*0f00*/  IMAD.HI.U32 R7, R8, R33, RZ ;  /* 0x0000002108077227 */ /* 0x000fc800078e00ff */
[----:B------:R-:W-:Y:S02]  /*0f10*/  IMAD.MOV R10, RZ, RZ, -R6 ;  /* 0x000000ffff0a7224 */ /* 0x000fe400078e0a06 */
[--C-:B------:R-:W-:Y:S01]  /*0f20*/  @!P1 IMAD.IADD R25, R25, 0x1, -R0.reuse ;  /* 0x0000000119199824 */ /* 0x100fe200078e0a00 */
[C---:B------:R-:W-:Y:S01]  /*0f30*/  ISETP.GT.U32.AND P1, PT, R0.reuse, R21, PT ;  /* 0x000000150000720c */ /* 0x040fe20003f24070 */
[----:B------:R-:W-:Y:S02]  /*0f40*/  IMAD.MOV R12, RZ, RZ, -R7 ;  /* 0x000000ffff0c7224 */ /* 0x000fe400078e0a07 */
[C---:B------:R-:W-:Y:S02]  /*0f50*/  IMAD R7, R0.reuse, R10, R31 ;  /* 0x0000000a00077224 */ /* 0x040fe400078e021f */
[--C-:B------:R-:W-:Y:S01]  /*0f60*/  @!P6 IMAD.IADD R29, R29, 0x1, -R0.reuse ;  /* 0x000000011d1de824 */ /* 0x100fe200078e0a00 */
[C---:B------:R-:W-:Y:S01]  /*0f70*/  ISETP.GT.U32.AND P6, PT, R0.reuse, R25, PT ;  /* 0x000000190000720c */ /* 0x040fe20003fc4070 */
[----:B------:R-:W-:Y:S01]  /*0f80*/  @!P5 IMAD.IADD R19, R19, 0x1, -R0 ;  /* 0x000000011313d824 */ /* 0x000fe200078e0a00 */
[C---:B------:R-:W-:Y:S01]  /*0f90*/  ISETP.GT.U32.AND P5, PT, R0.reuse, R7, PT ;  /* 0x000000070000720c */ /* 0x040fe20003fa4070 */
[----:B------:R-:W-:-:S02]  /*0fa0*/  IMAD R31, R0, R12, R33 ;  /* 0x0000000c001f7224 */ /* 0x000fc400078e0221 */
[----:B------:R-:W-:Y:S01]  /*0fb0*/  @!P3 IMAD.MOV R15, RZ, RZ, -R15 ;  /* 0x000000ffff0fb224 */ /* 0x000fe200078e0a0f */
[----:B------:R-:W-:Y:S01]  /*0fc0*/  ISETP.GT.U32.AND P3, PT, R0, R23, PT ;  /* 0x000000170000720c */ /* 0x000fe20003f64070 */
[----:B------:R-:W-:-:S04]  /*0fd0*/  IMAD.HI.U32 R6, R8, R35, RZ ;  /* 0x0000002308067227 */ /* 0x000fc800078e00ff */
[----:B------:R-:W-:Y:S01]  /*0fe0*/  @!P0 IMAD.MOV R17, RZ, RZ, -R17 ;  /* 0x000000ffff118224 */ /* 0x000fe200078e0a11 */
[----:B------:R-:W-:Y:S01]  /*0ff0*/  ISETP.GT.U32.AND P0, PT, R0, R29, PT ;  /* 0x0000001d0000720c */ /* 0x000fe20003f04070 */
[----:B------:R-:W-:-:S04]  /*1000*/  IMAD.HI.U32 R10, R8, R37, RZ ;  /* 0x00000025080a7227 */ /* 0x000fc800078e00ff */
[----:B------:R-:W-:-:S04]  /*1010*/  IMAD.HI.U32 R8, R8, R39, RZ ;  /* 0x0000002708087227 */ /* 0x000fc800078e00ff */
[----:B------:R-:W-:Y:S01]  /*1020*/  @!P1 IMAD.IADD R21, R21, 0x1, -R0 ;  /* 0x0000000115159824 */ /* 0x000fe200078e0a00 */
[C---:B------:R-:W-:Y:S01]  /*1030*/  ISETP.GT.U32.AND P1, PT, R0.reuse, R31, PT ;  /* 0x0000001f0000720c */ /* 0x040fe20003f24070 */
[----:B------:R-:W-:Y:S02]  /*1040*/  IMAD.MOV R6, RZ, RZ, -R6 ;  /* 0x000000ffff067224 */ /* 0x000fe400078e0a06 */
[----:B------:R-:W-:Y:S02]  /*1050*/  IMAD.MOV R10, RZ, RZ, -R10 ;  /* 0x000000ffff0a7224 */ /* 0x000fe400078e0a0a */
[----:B------:R-:W-:Y:S02]  /*1060*/  IMAD.MOV R8, RZ, RZ, -R8 ;  /* 0x000000ffff087224 */ /* 0x000fe400078e0a08 */
[C---:B------:R-:W-:Y:S01]  /*1070*/  IMAD R33, R0.reuse, R6, R35 ;  /* 0x0000000600217224 */ /* 0x040fe200078e0223 */
[----:B------:R-:W-:Y:S01]  /*1080*/  LOP3.LUT R6, R95, 0x7f, RZ, 0xc0, !PT ;  /* 0x0000007f5f067812 */ /* 0x000fe200078ec0ff */
[----:B------:R-:W-:-:S02]  /*1090*/  IMAD R35, R0, R10, R37 ;  /* 0x0000000a00237224 */ /* 0x000fc400078e0225 */
[----:B------:R-:W-:Y:S02]  /*10a0*/  IMAD R37, R0, R8, R39 ;  /* 0x0000000800257224 */ /* 0x000fe400078e0227 */
[--C-:B------:R-:W-:Y:S01]  /*10b0*/  @!P5 IMAD.IADD R7, R7, 0x1, -R0.reuse ;  /* 0x000000010707d824 */ /* 0x100fe200078e0a00 */
[----:B------:R-:W-:Y:S01]  /*10c0*/  ISETP.GE.AND P5, PT, R18, RZ, PT ;  /* 0x000000ff1200720c */ /* 0x000fe20003fa6270 */
[--C-:B------:R-:W-:Y:S01]  /*10d0*/  @!P3 IMAD.IADD R23, R23, 0x1, -R0.reuse ;  /* 0x000000011717b824 */ /* 0x100fe200078e0a00 */
[C---:B------:R-:W-:Y:S01]  /*10e0*/  ISETP.GT.U32.AND P3, PT, R0.reuse, R33, PT ;  /* 0x000000210000720c */ /* 0x040fe20003f64070 */
[----:B------:R-:W-:Y:S01]  /*10f0*/  @!P0 IMAD.IADD R29, R29, 0x1, -R0 ;  /* 0x000000011d1d8824 */ /* 0x000fe200078e0a00 */
[----:B------:R-:W-:Y:S01]  /*1100*/  ISETP.GT.U32.AND P0, PT, R0, R37, PT ;  /* 0x000000250000720c */ /* 0x000fe20003f04070 */
[----:B------:R-:W-:Y:S01]  /*1110*/  IMAD R36, R3, 0x80, R6 ;  /* 0x0000008003247824 */ /* 0x000fe200078e0206 */
[----:B------:R-:W-:Y:S01]  /*1120*/  LOP3.LUT R18, R99, 0x30, RZ, 0xfc, !PT ;  /* 0x0000003063127812 */ /* 0x000fe200078efcff */
[--C-:B------:R-:W-:Y:S01]  /*1130*/  @!P1 IMAD.IADD R31, R31, 0x1, -R0.reuse ;  /* 0x000000011f1f9824 */ /* 0x100fe200078e0a00 */
[----:B------:R-:W-:Y:S01]  /*1140*/  ISETP.GE.AND P1, PT, R20, RZ, PT ;  /* 0x000000ff1400720c */ /* 0x000fe20003f26270 */
[--C-:B------:R-:W-:Y:S01]  /*1150*/  @!P6 IMAD.IADD R25, R25, 0x1, -R0.reuse ;  /* 0x000000011919e824 */ /* 0x100fe200078e0a00 */
[----:B------:R-:W-:Y:S01]  /*1160*/  IABS R3, R36 ;  /* 0x0000002400037213 */ /* 0x000fe20000000000 */
[----:B------:R-:W-:Y:S01]  /*1170*/  @!P4 IMAD.MOV R19, RZ, RZ, -R19 ;  /* 0x000000ffff13c224 */ /* 0x000fe200078e0a13 */
[C---:B------:R-:W-:Y:S01]  /*1180*/  ISETP.GT.U32.AND P6, PT, R0.reuse, R35, PT ;  /* 0x000000230000720c */ /* 0x040fe20003fc4070 */
[----:B------:R-:W-:Y:S01]  /*1190*/  @!P5 IMAD.MOV R21, RZ, RZ, -R21 ;  /* 0x000000ffff15d224 */ /* 0x000fe200078e0a15 */
[----:B------:R-:W-:Y:S01]  /*11a0*/  ISETP.GT.U32.AND P5, PT, R0, R31, PT ;  /* 0x0000001f0000720c */ /* 0x000fe20003fa4070 */
[--C-:B------:R-:W-:Y:S01]  /*11b0*/  @!P3 IMAD.IADD R33, R33, 0x1, -R0.reuse ;  /* 0x000000012121b824 */ /* 0x100fe200078e0a00 */
[----:B------:R-:W-:Y:S01]  /*11c0*/  ISETP.GE.AND P3, PT, R22, RZ, PT ;  /* 0x000000ff1600720c */ /* 0x000fe20003f66270 */
[----:B------:R-:W-:Y:S01]  /*11d0*/  IMAD.HI.U32 R5, R5, R3, RZ ;  /* 0x0000000305057227 */ /* 0x000fe200078e00ff */
[----:B------:R-:W-:Y:S01]  /*11e0*/  ISETP.GT.U32.AND P4, PT, R0, R7, PT ;  /* 0x000000070000720c */ /* 0x000fe20003f84070 */
[----:B------:R1:W-:Y:S01]  /*11f0*/  STL [R1+0x4], R36 ;  /* 0x0000042401007387 */ /* 0x0003e20000100800 */
[----:B------:R-:W-:Y:S01]  /*1200*/  LOP3.LUT R22, R99, 0x18, RZ, 0xfc, !PT ;  /* 0x0000001863167812 */ /* 0x000fe200078efcff */
[--C-:B------:R-:W-:Y:S01]  /*1210*/  @!P0 IMAD.IADD R37, R37, 0x1, -R0.reuse ;  /* 0x0000000125258824 */ /* 0x100fe200078e0a00 */
[----:B------:R-:W-:Y:S01]  /*1220*/  ISETP.GE.AND P0, PT, R24, RZ, PT ;  /* 0x000000ff1800720c */ /* 0x000fe20003f06270 */
[----:B------:R-:W-:Y:S01]  /*1230*/  @!P1 IMAD.MOV R23, RZ, RZ, -R23 ;  /* 0x000000ffff179224 */ /* 0x000fe200078e0a17 */
[----:B------:R-:W-:Y:S01]  /*1240*/  ISETP.GT.U32.AND P1, PT, R0, R33, PT ;  /* 0x000000210000720c */ /* 0x000fe20003f24070 */
[----:B------:R-:W-:Y:S01]  /*1250*/  IMAD.MOV R5, RZ, RZ, -R5 ;  /* 0x000000ffff057224 */ /* 0x000fe200078e0a05 */
[----:B------:R-:W-:Y:S01]  /*1260*/  LOP3.LUT R24, R99, 0x14, RZ, 0xfc, !PT ;  /* 0x0000001463187812 */ /* 0x000fe200078efcff */
[--C-:B------:R-:W-:Y:S01]  /*1270*/  @!P6 IMAD.IADD R35, R35, 0x1, -R0.reuse ;  /* 0x000000012323e824 */ /* 0x100fe200078e0a00 */
[----:B------:R-:W-:Y:S01]  /*1280*/  ISETP.GE.AND P6, PT, R58, c[0x0][0x180], PT ;  /* 0x000060003a007a0c */ /* 0x000fe20003fc6270 */
[C---:B------:R-:W-:Y:S01]  /*1290*/  IMAD R3, R2.reuse, R5, R3 ;  /* 0x0000000502037224 */ /* 0x040fe200078e0203 */
[----:B------:R-:W-:Y:S01]  /*12a0*/  LOP3.LUT R20, R99, 0x1c, RZ, 0xfc, !PT ;  /* 0x0000001c63147812 */ /* 0x000fe200078efcff */
[--C-:B------:R-:W-:Y:S01]  /*12b0*/  @!P5 IMAD.IADD R31, R31, 0x1, -R0.reuse ;  /* 0x000000011f1fd824 */ /* 0x100fe200078e0a00 */
[----:B------:R-:W-:Y:S01]  /*12c0*/  SEL R6, R27, RZ, !P6 ;  /* 0x000000ff1b067207 */ /* 0x000fe20007000000 */
[----:B------:R-:W-:Y:S01]  /*12d0*/  @!P3 IMAD.MOV R25, RZ, RZ, -R25 ;  /* 0x000000ffff19b224 */ /* 0x000fe200078e0a19 */
[----:B------:R-:W-:Y:S01]  /*12e0*/  ISETP.GT.U32.AND P5, PT, R2, R3, PT ;  /* 0x000000030200720c */ /* 0x000fe20003fa4070 */
[----:B------:R-:W-:Y:S01]  /*12f0*/  @!P0 IMAD.MOV R29, RZ, RZ, -R29 ;  /* 0x000000ffff1d8224 */ /* 0x000fe200078e0a1d */
[C---:B------:R-:W-:Y:S01]  /*1300*/  ISETP.GT.U32.AND P3, PT, R0.reuse, R35, PT ;  /* 0x000000230000720c */ /* 0x040fe20003f64070 */
[--C-:B------:R-:W-:Y:S01]  /*1310*/  @!P1 IMAD.IADD R33, R33, 0x1, -R0.reuse ;  /* 0x0000000121219824 */ /* 0x100fe200078e0a00 */
[----:B------:R-:W-:Y:S01]  /*1320*/  ISETP.GT.U32.AND P0, PT, R0, R37, PT ;  /* 0x000000250000720c */ /* 0x000fe20003f04070 */
[----:B------:R-:W-:Y:S01]  /*1330*/  IMAD.MOV.U32 R12, RZ, RZ, c[0x0][0x188] ;  /* 0x00006200ff0c7624 */ /* 0x000fe200078e00ff */
[----:B------:R-:W-:Y:S01]  /*1340*/  ISETP.GE.AND P1, PT, R26, RZ, PT ;  /* 0x000000ff1a00720c */ /* 0x000fe20003f26270 */
[----:B------:R-:W-:Y:S01]  /*1350*/  @!P4 IMAD.IADD R7, R7, 0x1, -R0 ;  /* 0x000000010707c824 */ /* 0x000fe200078e0a00 */
[----:B------:R-:W-:Y:S01]  /*1360*/  ISETP.GE.AND P4, PT, R16, RZ, PT ;  /* 0x000000ff1000720c */ /* 0x000fe20003f86270 */
[----:B------:R-:W-:Y:S01]  /*1370*/  IMAD R125, R12, 0x4, R82 ;  /* 0x000000040c7d7824 */ /* 0x000fe200078e0252 */
[----:B------:R-:W-:-:S02]  /*1380*/  ISETP.NE.U32.AND P6, PT, R6, RZ, PT ;  /* 0x000000ff0600720c */ /* 0x000fc40003fc5070 */
[----:B------:R-:W-:Y:S01]  /*1390*/  LOP3.LUT R26, R99, 0x10, RZ, 0xfc, !PT ;  /* 0x00000010631a7812 */ /* 0x000fe200078efcff */
[----:B------:R-:W-:Y:S01]  /*13a0*/  @!P5 IMAD.IADD R3, R3, 0x1, -R2 ;  /* 0x000000010303d824 */ /* 0x000fe200078e0a02 */
[----:B------:R-:W-:Y:S01]  /*13b0*/  ISETP.GE.AND P5, PT, R34, c[0x0][0x180], PT ;  /* 0x0000600022007a0c */ /* 0x000fe20003fa6270 */
[--C-:B------:R-:W-:Y:S01]  /*13c0*/  @!P3 IMAD.IADD R35, R35, 0x1, -R0.reuse ;  /* 0x000000012323b824 */ /* 0x100fe200078e0a00 */
[----:B------:R-:W-:Y:S01]  /*13d0*/  ISETP.GE.AND P3, PT, R28, RZ, PT ;  /* 0x000000ff1c00720c */ /* 0x000fe20003f66270 */
[----:B------:R-:W-:Y:S01]  /*13e0*/  @!P0 IMAD.IADD R37, R37, 0x1, -R0 ;  /* 0x0000000125258824 */ /* 0x000fe200078e0a00 */
[----:B------:R-:W-:Y:S01]  /*13f0*/  SEL R0, R27, RZ, !P5 ;  /* 0x000000ff1b007207 */ /* 0x000fe20006800000 */
[----:B------:R-:W-:Y:S01]  /*1400*/  IMAD R124, R12, 0x4, R125 ;  /* 0x000000040c7c7824 */ /* 0x000fe200078e027d */
[----:B------:R-:W-:Y:S01]  /*1410*/  ISETP.GE.AND P5, PT, R14, RZ, PT ;  /* 0x000000ff0e00720c */ /* 0x000fe20003fa6270 */
[----:B------:R-:W-:Y:S01]  /*1420*/  @!P1 IMAD.MOV R31, RZ, RZ, -R31 ;  /* 0x000000ffff1f9224 */ /* 0x000fe200078e0a1f */
[----:B------:R-:W-:Y:S01]  /*1430*/  ISETP.GT.U32.AND P1, PT, R2, R3, PT ;  /* 0x000000030200720c */ /* 0x000fe20003f24070 */
[----:B------:R-:W-:Y:S01]  /*1440*/  IMAD R123, R12, 0x4, R124 ;  /* 0x000000040c7b7824 */ /* 0x000fe200078e027c */
[----:B------:R-:W-:Y:S01]  /*1450*/  ISETP.GE.AND P0, PT, R30, RZ, PT ;  /* 0x000000ff1e00720c */ /* 0x000fe20003f06270 */
[----:B------:R-:W-:Y:S01]  /*1460*/  @!P4 IMAD.MOV R7, RZ, RZ, -R7 ;  /* 0x000000ffff07c224 */ /* 0x000fe200078e0a07 */
[----:B------:R-:W-:Y:S01]  /*1470*/  ISETP.GE.AND P4, PT, R32, c[0x0][0x180], PT ;  /* 0x0000600020007a0c */ /* 0x000fe20003f86270 */
[C---:B------:R-:W-:Y:S01]  /*1480*/  IMAD R122, R12.reuse, 0x4, R123 ;  /* 0x000000040c7a7824 */ /* 0x040fe200078e027b */
[----:B------:R-:W-:Y:S01]  /*1490*/  LOP3.LUT R30, R99, 0x24, RZ, 0xfc, !PT ;  /* 0x00000024631e7812 */ /* 0x000fe200078efcff */
[----:B------:R-:W-:Y:S01]  /*14a0*/  @!P3 IMAD.MOV R33, RZ, RZ, -R33 ;  /* 0x000000ffff21b224 */ /* 0x000fe200078e0a21 */
[----:B------:R-:W-:Y:S01]  /*14b0*/  SEL R5, R27, RZ, !P4 ;  /* 0x000000ff1b057207 */ /* 0x000fe20006000000 */
[----:B------:R-:W-:Y:S01]  /*14c0*/  IMAD R121, R12, 0x4, R122 ;  /* 0x000000040c797824 */ /* 0x000fe200078e027a */
[----:B------:R-:W-:Y:S01]  /*14d0*/  ISETP.NE.U32.AND P4, PT, R0, RZ, PT ;  /* 0x000000ff0000720c */ /* 0x000fe20003f85070 */
[----:B------:R-:W-:Y:S01]  /*14e0*/  @!P5 IMAD.MOV R37, RZ, RZ, -R37 ;  /* 0x000000ffff25d224 */ /* 0x000fe200078e0a25 */
[----:B------:R-:W-:Y:S01]  /*14f0*/  ISETP.GE.AND P5, PT, R36, RZ, PT ;  /* 0x000000ff2400720c */ /* 0x000fe20003fa6270 */
[C---:B------:R-:W-:Y:S01]  /*1500*/  IMAD R120, R12.reuse, 0x4, R121 ;  /* 0x000000040c787824 */ /* 0x040fe200078e0279 */
[----:B------:R-:W-:Y:S01]  /*1510*/  ISETP.NE.U32.AND P3, PT, R5, RZ, PT ;  /* 0x000000ff0500720c */ /* 0x000fe20003f65070 */
[----:B------:R-:W-:Y:S01]  /*1520*/  @!P1 IMAD.IADD R3, R3, 0x1, -R2 ;  /* 0x0000000103039824 */ /* 0x000fe200078e0a02 */
[----:B------:R-:W-:Y:S01]  /*1530*/  ISETP.NE.AND P1, PT, RZ, c[0x0][0x178], PT ;  /* 0x00005e00ff007a0c */ /* 0x000fe20003f25270 */
[C---:B------:R-:W-:Y:S01]  /*1540*/  IMAD R119, R12.reuse, 0x4, R120 ;  /* 0x000000040c777824 */ /* 0x040fe200078e0278 */
[----:B------:R-:W-:Y:S01]  /*1550*/  LOP3.LUT R2, RZ, c[0x0][0x17c], RZ, 0x33, !PT ;  /* 0x00005f00ff027a12 */ /* 0x000fe200078e33ff */
[----:B------:R-:W-:Y:S01]  /*1560*/  IMAD.MOV.U32 R0, RZ, RZ, R3 ;  /* 0x000000ffff007224 */ /* 0x000fe200078e0003 */
[----:B------:R-:W-:Y:S01]  /*1570*/  LOP3.LUT R28, R99, 0x34, RZ, 0xfc, !PT ;  /* 0x00000034631c7812 */ /* 0x000fe200078efcff */
[----:B------:R-:W-:-:S02]  /*1580*/  IMAD R118, R12, 0x4, R119 ;  /* 0x000000040c767824 */ /* 0x000fc400078e0277 */
[----:B------:R-:W-:Y:S01]  /*1590*/  @!P0 IMAD.MOV R35, RZ, RZ, -R35 ;  /* 0x000000ffff238224 */ /* 0x000fe200078e0a23 */
[----:B------:R-:W-:Y:S01]  /*15a0*/  ISETP.NE.AND P0, PT, RZ, c[0x0][0x17c], PT ;  /* 0x00005f00ff007a0c */ /* 0x000fe20003f05270 */
[----:B------:R-:W-:Y:S02]  /*15b0*/  IMAD R117, R12, 0x4, R118 ;  /* 0x000000040c757824 */ /* 0x000fe400078e0276 */
[----:B------:R-:W-:Y:S01]  /*15c0*/  @!P5 IMAD.MOV R0, RZ, RZ, -R0 ;  /* 0x000000ffff00d224 */ /* 0x000fe200078e0a00 */
[----:B------:R-:W-:Y:S01]  /*15d0*/  SEL R92, R2, R9, !P0 ;  /* 0x00000009025c7207 */ /* 0x000fe20004000000 */
[----:B------:R-:W-:Y:S01]  /*15e0*/  IMAD R116, R12, 0x4, R117 ;  /* 0x000000040c747824 */ /* 0x000fe200078e0275 */
[----:B------:R-:W-:Y:S01]  /*15f0*/  @!P1 LOP3.LUT R0, RZ, c[0x0][0x178], RZ, 0x33, !PT ;  /* 0x00005e00ff009a12 */ /* 0x000fe200078e33ff */
[----:B------:R-:W-:Y:S01]  /*1600*/  IMAD.SHL.U32 R113, R125, 0x4, RZ ;  /* 0x000000047d717824 */ /* 0x000fe200078e00ff */
[----:B------:R-:W-:Y:S01]  /*1610*/  SEL R91, R2, R11, !P0 ;  /* 0x0000000b025b7207 */ /* 0x000fe20004000000 */
[----:B------:R-:W-:Y:S01]  /*1620*/  IMAD R115, R12, 0x4, R116 ;  /* 0x000000040c737824 */ /* 0x000fe200078e0274 */
[C---:B------:R-:W-:Y:S01]  /*1630*/  SEL R90, R2.reuse, R13, !P0 ;  /* 0x0000000d025a7207 */ /* 0x040fe20004000000 */
[----:B------:R-:W-:Y:S01]  /*1640*/  IMAD.SHL.U32 R111, R123, 0x4, RZ ;  /* 0x000000047b6f7824 */ /* 0x000fe200078e00ff */
[C---:B------:R-:W-:Y:S01]  /*1650*/  SEL R89, R2.reuse, R15, !P0 ;  /* 0x0000000f02597207 */ /* 0x040fe20004000000 */
[----:B------:R-:W-:Y:S01]  /*1660*/  IMAD.SHL.U32 R109, R121, 0x4, RZ ;  /* 0x00000004796d7824 */ /* 0x000fe200078e00ff */
[----:B------:R-:W-:Y:S01]  /*1670*/  SEL R88, R2, R17, !P0 ;  /* 0x0000001102587207 */ /* 0x000fe20004000000 */
        /* <DEDUP_REMOVED lines=9> */
[----:B------:R-:W-:Y:S01]  /*1710*/  SEL R83, R2, R29, !P0 ;  /* 0x0000001d02537207 */ /* 0x000fe20004000000 */
[----:B------:R-:W-:Y:S01]  /*1720*/  IMAD.SHL.U32 R104, R116, 0x4, RZ ;  /* 0x0000000474687824 */ /* 0x000fe200078e00ff */
[----:B------:R-:W-:Y:S01]  /*1730*/  SEL R81, R2, R7, !P0 ;  /* 0x0000000702517207 */ /* 0x000fe20004000000 */
[----:B------:R-:W-:Y:S01]  /*1740*/  IMAD.SHL.U32 R106, R118, 0x4, RZ ;  /* 0x00000004766a7824 */ /* 0x000fe200078e00ff */
[C---:B------:R-:W-:Y:S01]  /*1750*/  SEL R80, R2.reuse, R31, !P0 ;  /* 0x0000001f02507207 */ /* 0x040fe20004000000 */
[----:B------:R-:W-:Y:S01]  /*1760*/  IMAD.SHL.U32 R103, R115, 0x4, RZ ;  /* 0x0000000473677824 */ /* 0x000fe200078e00ff */
[C---:B------:R-:W-:Y:S01]  /*1770*/  SEL R79, R2.reuse, R33, !P0 ;  /* 0x00000021024f7207 */ /* 0x040fe20004000000 */
[----:B------:R-:W-:Y:S01]  /*1780*/  IMAD R91, R91, c[0x0][0x190], RZ ;  /* 0x000064005b5b7a24 */ /* 0x000fe200078e02ff */
[C---:B------:R-:W-:Y:S01]  /*1790*/  SEL R70, R2.reuse, R35, !P0 ;  /* 0x0000002302467207 */ /* 0x040fe20004000000 */
[----:B------:R-:W-:Y:S01]  /*17a0*/  IMAD R89, R89, c[0x0][0x190], RZ ;  /* 0x0000640059597a24 */ /* 0x000fe200078e02ff */
[C---:B------:R-:W-:Y:S01]  /*17b0*/  SEL R3, R2.reuse, R37, !P0 ;  /* 0x0000002502037207 */ /* 0x040fe20004000000 */
[----:B------:R-:W-:Y:S01]  /*17c0*/  IMAD R87, R87, c[0x0][0x190], RZ ;  /* 0x0000640057577a24 */ /* 0x000fe200078e02ff */
[----:B------:R-:W-:Y:S01]  /*17d0*/  SEL R2, R2, R4, !P0 ;  /* 0x0000000402027207 */ /* 0x000fe20004000000 */
[----:B------:R-:W-:Y:S01]  /*17e0*/  IMAD R4, R0, c[0x0][0x184], RZ ;  /* 0x0000610000047a24 */ /* 0x000fe200078e02ff */
[----:B------:R-:W-:Y:S01]  /*17f0*/  ISETP.GE.AND P0, PT, R26, c[0x0][0x180], PT ;  /* 0x000060001a007a0c */ /* 0x000fe20003f06270 */
[----:B------:R-:W-:Y:S01]  /*1800*/  IMAD R0, R12, 0x4, R115 ;  /* 0x000000040c007824 */ /* 0x000fe200078e0273 */
[C---:B------:R-:W-:Y:S01]  /*1810*/  LOP3.LUT R19, R99.reuse, 0x3c, RZ, 0xfc, !PT ;  /* 0x0000003c63137812 */ /* 0x040fe200078efcff */
[----:B------:R-:W-:Y:S01]  /*1820*/  IMAD.SHL.U32 R93, R4, 0x4, RZ ;  /* 0x00000004045d7824 */ /* 0x000fe200078e00ff */
[----:B------:R-:W-:Y:S01]  /*1830*/  LOP3.LUT R21, R99, 0x38, RZ, 0xfc, !PT ;  /* 0x0000003863157812 */ /* 0x000fe200078efcff */
[----:B------:R-:W-:-:S02]  /*1840*/  IMAD R5, R12, 0x4, R0 ;  /* 0x000000040c057824 */ /* 0x000fc400078e0200 */
[----:B------:R-:W-:Y:S01]  /*1850*/  IMAD R86, R86, c[0x0][0x190], RZ ;  /* 0x0000640056567a24 */ /* 0x000fe200078e02ff */
[----:B------:R-:W-:Y:S01]  /*1860*/  IADD3 R14, P1, R93, c[0x0][0x160], RZ ;  /* 0x000058005d0e7a10 */ /* 0x000fe20007f3e0ff */
[----:B------:R-:W-:Y:S02]  /*1870*/  IMAD R11, R12, 0x4, R5 ;  /* 0x000000040c0b7824 */ /* 0x000fe400078e0205 */
[----:B------:R-:W-:Y:S01]  /*1880*/  IMAD R85, R85, c[0x0][0x190], RZ ;  /* 0x0000640055557a24 */ /* 0x000fe200078e02ff */
[----:B------:R-:W-:Y:S01]  /*1890*/  LEA.HI.X.SX32 R15, R4, c[0x0][0x164], 0x2, P1 ;  /* 0x00005900040f7a11 */ /* 0x000fe200008f16ff */
[----:B------:R-:W-:Y:S01]  /*18a0*/  IMAD R92, R92, c[0x0][0x190], RZ ;  /* 0x000064005c5c7a24 */ /* 0x000fe200078e02ff */
[-C--:B------:R-:W-:Y:S01]  /*18b0*/  LEA R6, P5, R0, R14.reuse, 0x2 ;  /* 0x0000000e00067211 */ /* 0x080fe200078a10ff */
[----:B------:R-:W-:Y:S01]  /*18c0*/  IMAD R84, R84, c[0x0][0x190], RZ ;  /* 0x0000640054547a24 */ /* 0x000fe200078e02ff */
[-C--:B------:R-:W-:Y:S01]  /*18d0*/  LEA R8, P1, R5, R14.reuse, 0x2 ;  /* 0x0000000e05087211 */ /* 0x080fe200078210ff */
[----:B------:R-:W-:Y:S01]  /*18e0*/  IMAD R90, R90, c[0x0][0x190], RZ ;  /* 0x000064005a5a7a24 */ /* 0x000fe200078e02ff */
[-C--:B------:R-:W-:Y:S01]  /*18f0*/  LEA.HI.X.SX32 R7, R0, R15.reuse, 0x2, P5 ;  /* 0x0000000f00077211 */ /* 0x080fe200028f16ff */
[----:B------:R-:W-:Y:S01]  /*1900*/  IMAD R0, R12, 0x4, R11 ;  /* 0x000000040c007824 */ /* 0x000fe200078e020b */
[-C--:B------:R-:W-:Y:S01]  /*1910*/  LEA R10, P5, R11, R14.reuse, 0x2 ;  /* 0x0000000e0b0a7211 */ /* 0x080fe200078a10ff */
[----:B------:R-:W-:Y:S01]  /*1920*/  IMAD R83, R83, c[0x0][0x190], RZ ;  /* 0x0000640053537a24 */ /* 0x000fe200078e02ff */
[-C--:B------:R-:W-:Y:S01]  /*1930*/  LEA.HI.X.SX32 R9, R5, R15.reuse, 0x2, P1 ;  /* 0x0000000f05097211 */ /* 0x080fe200008f16ff */
[----:B------:R-:W-:Y:S01]  /*1940*/  IMAD R88, R88, c[0x0][0x190], RZ ;  /* 0x0000640058587a24 */ /* 0x000fe200078e02ff */
[-C--:B------:R-:W-:Y:S01]  /*1950*/  LEA.HI.X.SX32 R11, R11, R15.reuse, 0x2, P5 ;  /* 0x0000000f0b0b7211 */ /* 0x080fe200028f16ff */
[----:B------:R-:W-:Y:S01]  /*1960*/  IMAD R81, R81, c[0x0][0x190], RZ ;  /* 0x0000640051517a24 */ /* 0x000fe200078e02ff */
[-C--:B------:R-:W-:Y:S01]  /*1970*/  IADD3 R38, P5, R113, R14.reuse, RZ ;  /* 0x0000000e71267210 */ /* 0x080fe20007fbe0ff */
[----:B------:R-:W-:Y:S01]  /*1980*/  IMAD R80, R80, c[0x0][0x190], RZ ;  /* 0x0000640050507a24 */ /* 0x000fe200078e02ff */
[-C--:B-1----:R-:W-:Y:S01]  /*1990*/  IADD3 R36, P1, R114, R14.reuse, RZ ;  /* 0x0000000e72247210 */ /* 0x082fe20007f3e0ff */
[----:B------:R-:W-:Y:S01]  /*19a0*/  IMAD R79, R79, c[0x0][0x190], RZ ;  /* 0x000064004f4f7a24 */ /* 0x000fe200078e02ff */
[-C--:B------:R-:W-:Y:S01]  /*19b0*/  LEA.HI.X.SX32 R39, R125, R15.reuse, 0x2, P5 ;  /* 0x0000000f7d277211 */ /* 0x080fe200028f16ff */
[----:B------:R-:W-:Y:S01]  /*19c0*/  IMAD R70, R70, c[0x0][0x190], RZ ;  /* 0x0000640046467a24 */ /* 0x000fe200078e02ff */
[----:B------:R-:W-:Y:S01]  /*19d0*/  IADD3 R42, P5, R111, R14, RZ ;  /* 0x0000000e6f2a7210 */ /* 0x000fe20007fbe0ff */
[----:B------:R-:W-:Y:S01]  /*19e0*/  IMAD R3, R3, c[0x0][0x190], RZ ;  /* 0x0000640003037a24 */ /* 0x000fe200078e02ff */
[-C--:B------:R-:W-:Y:S01]  /*19f0*/  LEA.HI.X.SX32 R37, R82, R15.reuse, 0x2, P1 ;  /* 0x0000000f52257211 */ /* 0x080fe200008f16ff */
[----:B------:R-:W-:Y:S01]  /*1a00*/  IMAD R2, R2, c[0x0][0x190], RZ ;  /* 0x0000640002027a24 */ /* 0x000fe200078e02ff */
[----:B------:R-:W-:-:S02]  /*1a10*/  LEA.HI.X.SX32 R43, R123, R15, 0x2, P5 ;  /* 0x0000000f7b2b7211 */ /* 0x000fc400028f16ff */
[-C--:B------:R-:W-:Y:S01]  /*1a20*/  IADD3 R46, P5, R109, R14.reuse, RZ ;  /* 0x0000000e6d2e7210 */ /* 0x080fe20007fbe0ff */
[----:B------:R1:W-:Y:S01]  /*1a30*/  LDGSTS.E [R98], [R36.64], P2 ;  /* 0x0000000024627fae */ /* 0x0003e2000912184e */
[-C--:B------:R-:W-:Y:S02]  /*1a40*/  IADD3 R40, P1, R112, R14.reuse, RZ ;  /* 0x0000000e70287210 */ /* 0x080fe40007f3e0ff */
[-C--:B------:R-:W-:Y:S01]  /*1a50*/  LEA.HI.X.SX32 R47, R121, R15.reuse, 0x2, P5 ;  /* 0x0000000f792f7211 */ /* 0x080fe200028f16ff */
[----:B------:R2:W-:Y:S01]  /*1a60*/  LDGSTS.E [R98+0x800], [R38.64], P6 ;  /* 0x0080000026627fae */ /* 0x0005e2000b12184e */
[-C--:B------:R-:W-:Y:S02]  /*1a70*/  IADD3 R50, P5, R107, R14.reuse, RZ ;  /* 0x0000000e6b327210 */ /* 0x080fe40007fbe0ff */
[----:B------:R-:W-:Y:S02]  /*1a80*/  LEA.HI.X.SX32 R41, R124, R15, 0x2, P1 ;  /* 0x0000000f7c297211 */ /* 0x000fe400008f16ff */
[----:B------:R-:W-:-:S02]  /*1a90*/  IADD3 R44, P1, R110, R14, RZ ;  /* 0x0000000e6e2c7210 */ /* 0x000fc40007f3e0ff */
[-C--:B------:R-:W-:Y:S01]  /*1aa0*/  LEA.HI.X.SX32 R51, R119, R15.reuse, 0x2, P5 ;  /* 0x0000000f77337211 */ /* 0x080fe200028f16ff */
[----:B------:R3:W-:Y:S01]  /*1ab0*/  LDGSTS.E [R98+0x1000], [R40.64], P4 ;  /* 0x0100000028627fae */ /* 0x0007e2000a12184e */
[-C--:B------:R-:W-:Y:S02]  /*1ac0*/  IADD3 R54, P5, R105, R14.reuse, RZ ;  /* 0x0000000e69367210 */ /* 0x080fe40007fbe0ff */
[-C--:B------:R-:W-:Y:S01]  /*1ad0*/  LEA.HI.X.SX32 R45, R122, R15.reuse, 0x2, P1 ;  /* 0x0000000f7a2d7211 */ /* 0x080fe200008f16ff */
[----:B------:R4:W-:Y:S01]  /*1ae0*/  LDGSTS.E [R98+0x1800], [R42.64], P3 ;  /* 0x018000002a627fae */ /* 0x0009e2000992184e */
[-C--:B------:R-:W-:Y:S02]  /*1af0*/  IADD3 R48, P1, R108, R14.reuse, RZ ;  /* 0x0000000e6c307210 */ /* 0x080fe40007f3e0ff */
[----:B------:R-:W-:Y:S02]  /*1b00*/  LEA.HI.X.SX32 R55, R117, R15, 0x2, P5 ;  /* 0x0000000f75377211 */ /* 0x000fe400028f16ff */
[----:B------:R-:W-:-:S02]  /*1b10*/  IADD3 R56, P5, R104, R14, RZ ;  /* 0x0000000e68387210 */ /* 0x000fc40007fbe0ff */
[-C--:B------:R-:W-:Y:S02]  /*1b20*/  LEA.HI.X.SX32 R49, R120, R15.reuse, 0x2, P1 ;  /* 0x0000000f78317211 */ /* 0x080fe400008f16ff */
[----:B------:R-:W-:Y:S02]  /*1b30*/  SEL R5, R27, RZ, !P0 ;  /* 0x000000ff1b057207 */ /* 0x000fe40004000000 */
[-C--:B------:R-:W-:Y:S02]  /*1b40*/  IADD3 R52, P1, R106, R14.reuse, RZ ;  /* 0x0000000e6a347210 */ /* 0x080fe40007f3e0ff */
[-C--:B------:R-:W-:Y:S02]  /*1b50*/  IADD3 R12, P0, R103, R14.reuse, RZ ;  /* 0x0000000e670c7210 */ /* 0x080fe40007f1e0ff */
[----:B------:R-:W-:Y:S02]  /*1b60*/  LEA.HI.X.SX32 R57, R116, R15, 0x2, P5 ;  /* 0x0000000f74397211 */ /* 0x000fe400028f16ff */
[----:B------:R-:W-:-:S02]  /*1b70*/  LEA R14, P5, R0, R14, 0x2 ;  /* 0x0000000e000e7211 */ /* 0x000fc400078a10ff */
[-C--:B------:R-:W-:Y:S02]  /*1b80*/  LEA.HI.X.SX32 R53, R118, R15.reuse, 0x2, P1 ;  /* 0x0000000f76357211 */ /* 0x080fe400008f16ff */
[-C--:B------:R-:W-:Y:S02]  /*1b90*/  LEA.HI.X.SX32 R13, R115, R15.reuse, 0x2, P0 ;  /* 0x0000000f730d7211 */ /* 0x080fe400000f16ff */
[----:B------:R-:W-:Y:S02]  /*1ba0*/  LEA.HI.X.SX32 R15, R0, R15, 0x2, P5 ;  /* 0x0000000f000f7211 */ /* 0x000fe400028f16ff */
[----:B------:R-:W-:Y:S02]  /*1bb0*/  ISETP.GE.AND P5, PT, R22, c[0x0][0x180], PT ;  /* 0x0000600016007a0c */ /* 0x000fe40003fa6270 */
[----:B------:R-:W-:Y:S02]  /*1bc0*/  ISETP.GE.AND P1, PT, R24, c[0x0][0x180], PT ;  /* 0x0000600018007a0c */ /* 0x000fe40003f26270 */
[----:B------:R-:W-:-:S02]  /*1bd0*/  SEL R0, R27, RZ, !P5 ;  /* 0x000000ff1b007207 */ /* 0x000fc40006800000 */
[----:B------:R-:W-:Y:S02]  /*1be0*/  ISETP.GE.AND P5, PT, R30, c[0x0][0x180], PT ;  /* 0x000060001e007a0c */ /* 0x000fe40003fa6270 */
[----:B------:R-:W-:Y:S02]  /*1bf0*/  SEL R16, R27, RZ, !P1 ;  /* 0x000000ff1b107207 */ /* 0x000fe40004800000 */
[----:B------:R-:W-:Y:S02]  /*1c00*/  ISETP.GE.AND P2, PT, R20, c[0x0][0x180], PT ;  /* 0x0000600014007a0c */ /* 0x000fe40003f46270 */
[----:B------:R-:W-:Y:S02]  /*1c10*/  ISETP.GE.AND P6, PT, R59, c[0x0][0x180], PT ;  /* 0x000060003b007a0c */ /* 0x000fe40003fc6270 */
[----:B------:R-:W-:Y:S02]  /*1c20*/  ISETP.NE.U32.AND P1, PT, R5, RZ, PT ;  /* 0x000000ff0500720c */ /* 0x000fe40003f25070 */
[----:B------:R-:W-:-:S02]  /*1c30*/  SEL R17, R27, RZ, !P5 ;  /* 0x000000ff1b117207 */ /* 0x000fc40006800000 */
[----:B------:R-:W-:Y:S02]  /*1c40*/  ISETP.GE.AND P5, PT, R18, c[0x0][0x180], PT ;  /* 0x0000600012007a0c */ /* 0x000fe40003fa6270 */
[----:B------:R-:W-:Y:S02]  /*1c50*/  ISETP.NE.U32.AND P0, PT, R16, RZ, PT ;  /* 0x000000ff1000720c */ /* 0x000fe40003f05070 */
[C---:B------:R-:W-:Y:S02]  /*1c60*/  SEL R5, R27.reuse, RZ, !P2 ;  /* 0x000000ff1b057207 */ /* 0x040fe40005000000 */
[----:B------:R-:W-:Y:S02]  /*1c70*/  ISETP.GE.AND P2, PT, R102, c[0x0][0x180], PT ;  /* 0x0000600066007a0c */ /* 0x000fe40003f46270 */
[----:B------:R-:W-:Y:S01]  /*1c80*/  SEL R16, R27, RZ, !P6 ;  /* 0x000000ff1b107207 */ /* 0x000fe20007000000 */
[----:B------:R5:W-:Y:S01]  /*1c90*/  LDGSTS.E [R98+0x2000], [R44.64], P1 ;  /* 0x020000002c627fae */ /* 0x000be2000892184e */
[----:B------:R-:W-:-:S02]  /*1ca0*/  ISETP.GE.AND P6, PT, R96, c[0x0][0x180], PT ;  /* 0x0000600060007a0c */ /* 0x000fc40003fc6270 */
[----:B------:R-:W-:Y:S02]  /*1cb0*/  SEL R75, R27, RZ, !P5 ;  /* 0x000000ff1b4b7207 */ /* 0x000fe40006800000 */
[----:B------:R-:W-:Y:S01]  /*1cc0*/  ISETP.GE.AND P5, PT, R19, c[0x0][0x180], PT ;  /* 0x0000600013007a0c */ /* 0x000fe20003fa6270 */
[----:B------:R1:W-:Y:S01]  /*1cd0*/  LDGSTS.E [R98+0x2800], [R46.64], P0 ;  /* 0x028000002e627fae */ /* 0x0003e2000812184e */
[C---:B------:R-:W-:Y:S02]  /*1ce0*/  SEL R18, R27.reuse, RZ, !P2 ;  /* 0x000000ff1b127207 */ /* 0x040fe40005000000 */
[----:B------:R-:W-:Y:S02]  /*1cf0*/  ISETP.GE.AND P2, PT, R28, c[0x0][0x180], PT ;  /* 0x000060001c007a0c */ /* 0x000fe40003f46270 */
[----:B------:R-:W-:Y:S02]  /*1d00*/  SEL R78, R27, RZ, !P6 ;  /* 0x000000ff1b4e7207 */ /* 0x000fe40007000000 */
[----:B------:R-:W-:-:S02]  /*1d10*/  ISETP.GE.AND P6, PT, R21, c[0x0][0x180], PT ;  /* 0x0000600015007a0c */ /* 0x000fc40003fc6270 */
[C---:B------:R-:W-:Y:S02]  /*1d20*/  SEL R76, R27.reuse, RZ, !P5 ;  /* 0x000000ff1b4c7207 */ /* 0x040fe40006800000 */
[----:B------:R-:W-:Y:S02]  /*1d30*/  ISETP.NE.U32.AND P5, PT, R0, RZ, PT ;  /* 0x000000ff0000720c */ /* 0x000fe40003fa5070 */
[----:B------:R-:W-:Y:S02]  /*1d40*/  SEL R74, R27, RZ, !P2 ;  /* 0x000000ff1b4a7207 */ /* 0x000fe40005000000 */
[----:B------:R-:W-:Y:S02]  /*1d50*/  ISETP.NE.U32.AND P4, PT, R5, RZ, PT ;  /* 0x000000ff0500720c */ /* 0x000fe40003f85070 */
[----:B------:R-:W-:Y:S02]  /*1d60*/  ISETP.GE.AND P2, PT, R101, c[0x0][0x180], PT ;  /* 0x0000600065007a0c */ /* 0x000fe40003f46270 */
[----:B------:R-:W-:-:S02]  /*1d70*/  SEL R73, R27, RZ, !P6 ;  /* 0x000000ff1b497207 */ /* 0x000fc40007000000 */
[----:B------:R-:W-:Y:S02]  /*1d80*/  ISETP.NE.U32.AND P3, PT, R16, RZ, PT ;  /* 0x000000ff1000720c */ /* 0x000fe40003f65070 */
[----:B------:R-:W-:Y:S01]  /*1d90*/  ISETP.GE.AND P6, PT, R99, UR8, PT ;  /* 0x0000000863007c0c */ /* 0x000fe2000bfc6270 */
[----:B------:R1:W-:Y:S01]  /*1da0*/  LDGSTS.E [R98+0x3000], [R48.64], P5 ;  /* 0x0300000030627fae */ /* 0x0003e2000a92184e */
[----:B------:R-:W-:Y:S02]  /*1db0*/  ISETP.NE.U32.AND P1, PT, R17, RZ, PT ;  /* 0x000000ff1100720c */ /* 0x000fe40003f25070 */
[----:B------:R-:W-:Y:S01]  /*1dc0*/  SEL R27, R27, RZ, !P2 ;  /* 0x000000ff1b1b7207 */ /* 0x000fe20005000000 */
[----:B------:R1:W-:Y:S01]  /*1dd0*/  LDGSTS.E [R98+0x3800], [R50.64], P4 ;  /* 0x0380000032627fae */ /* 0x0003e2000a12184e */
[----:B------:R-:W-:Y:S02]  /*1de0*/  PLOP3.LUT P2, PT, PT, PT, UP0, 0x80, 0x0 ;  /* 0x000000000000781c */ /* 0x000fe40003f4f008 */
[----:B------:R-:W-:-:S02]  /*1df0*/  SEL R0, RZ, 0x4, P6 ;  /* 0x00000004ff007807 */ /* 0x000fc40003000000 */
[----:B------:R-:W-:Y:S01]  /*1e00*/  ISETP.NE.U32.AND P0, PT, R18, RZ, PT ;  /* 0x000000ff1200720c */ /* 0x000fe20003f05070 */
[----:B------:R2:W-:Y:S01]  /*1e10*/  LDGSTS.E [R98+0x4000], [R52.64], P3 ;  /* 0x0400000034627fae */ /* 0x0005e2000992184e */
[----:B------:R-:W-:Y:S01]  /*1e20*/  SEL R5, R0, RZ, P2 ;  /* 0x000000ff00057207 */ /* 0x000fe20001000000 */
[----:B------:R-:W-:Y:S01]  /*1e30*/  IMAD.SHL.U32 R0, R94, 0x4, RZ ;  /* 0x000000045e007824 */ /* 0x000fe200078e00ff */
[----:B------:R-:W-:Y:S01]  /*1e40*/  ISETP.GE.AND P6, PT, R58, UR8, PT ;  /* 0x000000083a007c0c */ /* 0x000fe2000bfc6270 */
[----:B------:R3:W-:Y:S01]  /*1e50*/  LDGSTS.E [R98+0x4800], [R54.64], P1 ;  /* 0x0480000036627fae */ /* 0x0007e2000892184e */
[----:B------:R-:W-:Y:S01]  /*1e60*/  PLOP3.LUT P2, PT, PT, PT, UP0, 0x80, 0x0 ;  /* 0x000000000000781c */ /* 0x000fe20003f4f008 */
[----:B------:R-:W-:Y:S01]  /*1e70*/  IMAD.U32 R58, RZ, RZ, UR6 ;  /* 0x00000006ff3a7e24 */ /* 0x000fe2000f8e00ff */
[----:B------:R-:W-:Y:S02]  /*1e80*/  SEL R71, RZ, 0x4, P6 ;  /* 0x00000004ff477807 */ /* 0x000fe40003000000 */
[----:B------:R-:W-:Y:S01]  /*1e90*/  ISETP.GE.AND P6, PT, R34, UR8, PT ;  /* 0x0000000822007c0c */ /* 0x000fe2000bfc6270 */
[----:B-1----:R-:W-:Y:S01]  /*1ea0*/  IMAD.WIDE R36, R58, 0x4, R36 ;  /* 0x000000043a247825 */ /* 0x002fe200078e0224 */
[----:B------:R-:W-:Y:S01]  /*1eb0*/  IADD3 R68, P1, R0, c[0x0][0x168], RZ ;  /* 0x00005a0000447a10 */ /* 0x000fe20007f3e0ff */
[----:B------:R1:W-:Y:S01]  /*1ec0*/  LDGSTS.E [R98+0x5000], [R56.64], P0 ;  /* 0x0500000038627fae */ /* 0x0003e2000812184e */
[----:B------:R-:W-:Y:S01]  /*1ed0*/  SEL R71, R71, RZ, P2 ;  /* 0x000000ff47477207 */ /* 0x000fe20001000000 */
[----:B--2---:R-:W-:Y:S01]  /*1ee0*/  IMAD.WIDE R38, R58, 0x4, R38 ;  /* 0x000000043a267825 */ /* 0x004fe200078e0226 */
[----:B------:R-:W-:-:S02]  /*1ef0*/  PLOP3.LUT P2, PT, PT, PT, UP0, 0x80, 0x0 ;  /* 0x000000000000781c */ /* 0x000fc40003f4f008 */
[----:B------:R-:W-:Y:S01]  /*1f00*/  SEL R72, RZ, 0x4, P6 ;  /* 0x00000004ff487807 */ /* 0x000fe20003000000 */
[----:B---3--:R-:W-:Y:S01]  /*1f10*/  IMAD.WIDE R40, R58, 0x4, R40 ;  /* 0x000000043a287825 */ /* 0x008fe200078e0228 */
[----:B------:R-:W-:Y:S02]  /*1f20*/  LEA.HI.X.SX32 R69, R94, c[0x0][0x16c], 0x2, P1 ;  /* 0x00005b005e457a11 */ /* 0x000fe400008f16ff */
[----:B------:R-:W-:Y:S01]  /*1f30*/  LEA R18, P0, R91, R68, 0x2 ;  /* 0x000000445b127211 */ /* 0x000fe200078010ff */
[----:B----4-:R-:W-:Y:S01]  /*1f40*/  IMAD.WIDE R42, R58, 0x4, R42 ;  /* 0x000000043a2a7825 */ /* 0x010fe200078e022a */
[----:B------:R-:W-:Y:S02]  /*1f50*/  ISETP.GE.AND P6, PT, R32, UR8, PT ;  /* 0x0000000820007c0c */ /* 0x000fe4000bfc6270 */
[----:B------:R-:W-:Y:S01]  /*1f60*/  SEL R72, R72, RZ, P2 ;  /* 0x000000ff48487207 */ /* 0x000fe20001000000 */
[----:B-----5:R-:W-:Y:S01]  /*1f70*/  IMAD.WIDE R44, R58, 0x4, R44 ;  /* 0x000000043a2c7825 */ /* 0x020fe200078e022c */
[----:B------:R-:W-:-:S02]  /*1f80*/  ISETP.GE.AND P4, PT, R22, UR8, PT ;  /* 0x0000000816007c0c */ /* 0x000fc4000bf86270 */
[----:B------:R-:W-:Y:S01]  /*1f90*/  LEA.HI.X.SX32 R19, R91, R69, 0x2, P0 ;  /* 0x000000455b137211 */ /* 0x000fe200000f16ff */
[C---:B------:R-:W-:Y:S01]  /*1fa0*/  IMAD.WIDE R46, R58.reuse, 0x4, R46 ;  /* 0x000000043a2e7825 */ /* 0x040fe200078e022e */
[----:B------:R-:W-:Y:S02]  /*1fb0*/  PLOP3.LUT P2, PT, PT, PT, UP0, 0x80, 0x0 ;  /* 0x000000000000781c */ /* 0x000fe40003f4f008 */
[----:B------:R-:W-:Y:S01]  /*1fc0*/  SEL R60, RZ, 0x4, P6 ;  /* 0x00000004ff3c7807 */ /* 0x000fe20003000000 */
[----:B------:R-:W-:Y:S01]  /*1fd0*/  IMAD.WIDE R48, R58, 0x4, R48 ;  /* 0x000000043a307825 */ /* 0x000fe200078e0230 */
[----:B------:R-:W-:Y:S02]  /*1fe0*/  LEA R22, P0, R89, R68, 0x2 ;  /* 0x0000004459167211 */ /* 0x000fe400078010ff */
[----:B------:R-:W-:Y:S01]  /*1ff0*/  ISETP.GE.AND P6, PT, R26, UR8, PT ;  /* 0x000000081a007c0c */ /* 0x000fe2000bfc6270 */
[----:B------:R-:W-:Y:S01]  /*2000*/  IMAD.WIDE R50, R58, 0x4, R50 ;  /* 0x000000043a327825 */ /* 0x000fe200078e0232 */
[----:B------:R-:W-:-:S02]  /*2010*/  ISETP.GE.AND P5, PT, R24, UR8, PT ;  /* 0x0000000818007c0c */ /* 0x000fc4000bfa6270 */
[----:B------:R-:W-:Y:S01]  /*2020*/  SEL R60, R60, RZ, P2 ;  /* 0x000000ff3c3c7207 */ /* 0x000fe20001000000 */
[C---:B------:R-:W-:Y:S01]  /*2030*/  IMAD.WIDE R52, R58.reuse, 0x4, R52 ;  /* 0x000000043a347825 */ /* 0x040fe200078e0234 */
[----:B------:R-:W-:Y:S02]  /*2040*/  LEA.HI.X.SX32 R23, R89, R69, 0x2, P0 ;  /* 0x0000004559177211 */ /* 0x000fe400000f16ff */
[----:B------:R-:W-:Y:S01]  /*2050*/  PLOP3.LUT P2, PT, PT, PT, UP0, 0x80, 0x0 ;  /* 0x000000000000781c */ /* 0x000fe20003f4f008 */
[C---:B------:R-:W-:Y:S01]  /*2060*/  IMAD.WIDE R54, R58.reuse, 0x4, R54 ;  /* 0x000000043a367825 */ /* 0x040fe200078e0236 */
[----:B------:R-:W-:Y:S02]  /*2070*/  SEL R62, RZ, 0x4, P6 ;  /* 0x00000004ff3e7807 */ /* 0x000fe40003000000 */
[----:B------:R-:W-:Y:S01]  /*2080*/  LEA R26, P0, R87, R68, 0x2 ;  /* 0x00000044571a7211 */ /* 0x000fe200078010ff */
[----:B-1----:R-:W-:Y:S01]  /*2090*/  IMAD.WIDE R56, R58, 0x4, R56 ;  /* 0x000000043a387825 */ /* 0x002fe200078e0238 */
[----:B------:R-:W-:-:S02]  /*20a0*/  SEL R63, RZ, 0x4, P5 ;  /* 0x00000004ff3f7807 */ /* 0x000fc40002800000 */
[----:B------:R-:W-:Y:S02]  /*20b0*/  ISETP.NE.U32.AND P5, PT, R27, RZ, PT ;  /* 0x000000ff1b00720c */ /* 0x000fe40003fa5070 */
[----:B------:R-:W-:Y:S02]  /*20c0*/  SEL R62, R62, RZ, P2 ;  /* 0x000000ff3e3e7207 */ /* 0x000fe40001000000 */
[----:B------:R-:W-:Y:S02]  /*20d0*/  LEA.HI.X.SX32 R27, R87, R69, 0x2, P0 ;  /* 0x00000045571b7211 */ /* 0x000fe400000f16ff */
[----:B------:R-:W-:Y:S02]  /*20e0*/  PLOP3.LUT P2, PT, PT, PT, UP0, 0x80, 0x0 ;  /* 0x000000000000781c */ /* 0x000fe40003f4f008 */
[----:B------:R-:W-:Y:S02]  /*20f0*/  LEA R28, P0, R86, R68, 0x2 ;  /* 0x00000044561c7211 */ /* 0x000fe400078010ff */
[----:B------:R-:W-:-:S02]  /*2100*/  SEL R63, R63, RZ, P2 ;  /* 0x000000ff3f3f7207 */ /* 0x000fc40001000000 */
[----:B------:R-:W-:Y:S02]  /*2110*/  LEA.HI.X.SX32 R29, R86, R69, 0x2, P0 ;  /* 0x00000045561d7211 */ /* 0x000fe400000f16ff */
[----:B------:R-:W-:Y:S02]  /*2120*/  PLOP3.LUT P2, PT, PT, PT, UP0, 0x80, 0x0 ;  /* 0x000000000000781c */ /* 0x000fe40003f4f008 */
[----:B------:R-:W-:Y:S02]  /*2130*/  SEL R64, RZ, 0x4, P4 ;  /* 0x00000004ff407807 */ /* 0x000fe40002000000 */
[-C--:B------:R-:W-:Y:S02]  /*2140*/  LEA R30, P0, R85, R68.reuse, 0x2 ;  /* 0x00000044551e7211 */ /* 0x080fe400078010ff */
[----:B------:R-:W-:Y:S02]  /*2150*/  ISETP.GE.AND P3, PT, R20, UR8, PT ;  /* 0x0000000814007c0c */ /* 0x000fe4000bf66270 */
[----:B------:R-:W-:-:S02]  /*2160*/  LEA R16, P1, R92, R68, 0x2 ;  /* 0x000000445c107211 */ /* 0x000fc400078210ff */
[----:B------:R-:W-:Y:S02]  /*2170*/  SEL R64, R64, RZ, P2 ;  /* 0x000000ff40407207 */ /* 0x000fe40001000000 */
[-C--:B------:R-:W-:Y:S02]  /*2180*/  LEA.HI.X.SX32 R31, R85, R69.reuse, 0x2, P0 ;  /* 0x00000045551f7211 */ /* 0x080fe400000f16ff */
[----:B------:R-:W-:Y:S02]  /*2190*/  PLOP3.LUT P2, PT, PT, PT, UP0, 0x80, 0x0 ;  /* 0x000000000000781c */ /* 0x000fe40003f4f008 */
[----:B------:R-:W-:Y:S02]  /*21a0*/  SEL R65, RZ, 0x4, P3 ;  /* 0x00000004ff417807 */ /* 0x000fe40001800000 */
[----:B------:R-:W-:Y:S02]  /*21b0*/  LEA R32, P0, R84, R68, 0x2 ;  /* 0x0000004454207211 */ /* 0x000fe400078010ff */
[----:B------:R-:W-:-:S02]  /*21c0*/  LEA.HI.X.SX32 R17, R92, R69, 0x2, P1 ;  /* 0x000000455c117211 */ /* 0x000fc400008f16ff */
[-C--:B------:R-:W-:Y:S02]  /*21d0*/  LEA R20, P1, R90, R68.reuse, 0x2 ;  /* 0x000000445a147211 */ /* 0x080fe400078210ff */
[----:B------:R-:W-:Y:S02]  /*21e0*/  SEL R65, R65, RZ, P2 ;  /* 0x000000ff41417207 */ /* 0x000fe40001000000 */
[-C--:B------:R-:W-:Y:S02]  /*21f0*/  LEA.HI.X.SX32 R33, R84, R69.reuse, 0x2, P0 ;  /* 0x0000004554217211 */ /* 0x080fe400000f16ff */
[----:B------:R-:W-:Y:S02]  /*2200*/  LEA R34, P0, R83, R68, 0x2 ;  /* 0x0000004453227211 */ /* 0x000fe400078010ff */
[----:B------:R-:W-:Y:S02]  /*2210*/  ISETP.NE.U32.AND P2, PT, R60, RZ, PT ;  /* 0x000000ff3c00720c */ /* 0x000fe40003f45070 */
[----:B------:R-:W-:-:S02]  /*2220*/  LEA.HI.X.SX32 R21, R90, R69, 0x2, P1 ;  /* 0x000000455a157211 */ /* 0x000fc400008f16ff */
[CC--:B------:R-:W-:Y:S02]  /*2230*/  LEA R24, P1, R88.reuse, R68.reuse, 0x2 ;  /* 0x0000004458187211 */ /* 0x0c0fe400078210ff */
[-C--:B------:R-:W-:Y:S02]  /*2240*/  LEA.HI.X.SX32 R35, R83, R69.reuse, 0x2, P0 ;  /* 0x0000004553237211 */ /* 0x080fe400000f16ff */
[----:B------:R-:W-:Y:S02]  /*2250*/  @P5 LOP3.LUT R77, R77, 0x100, RZ, 0xfc, !PT ;  /* 0x000001004d4d5812 */ /* 0x000fe400078efcff */
[----:B------:R-:W-:Y:S02]  /*2260*/  LEA R58, P0, R81, R68, 0x2 ;  /* 0x00000044513a7211 */ /* 0x000fe400078010ff */
[----:B------:R-:W-:Y:S02]  /*2270*/  LEA.HI.X.SX32 R25, R88, R69, 0x2, P1 ;  /* 0x0000004558197211 */ /* 0x000fe400008f16ff */
[----:B------:R-:W-:-:S02]  /*2280*/  ISETP.NE.U32.AND P1, PT, R62, RZ, PT ;  /* 0x000000ff3e00720c */ /* 0x000fc40003f25070 */
[-C--:B------:R-:W-:Y:S02]  /*2290*/  LEA.HI.X.SX32 R59, R81, R69.reuse, 0x2, P0 ;  /* 0x00000045513b7211 */ /* 0x080fe400000f16ff */
[----:B------:R-:W-:Y:S02]  /*22a0*/  LOP3.LUT R77, R77, 0xfffffdff, RZ, 0xc0, !PT ;  /* 0xfffffdff4d4d7812 */ /* 0x000fe400078ec0ff */
[----:B------:R-:W-:Y:S02]  /*22b0*/  LEA R60, P0, R80, R68, 0x2 ;  /* 0x00000044503c7211 */ /* 0x000fe400078010ff */
[----:B------:R-:W-:Y:S01]  /*22c0*/  ISETP.NE.U32.AND P5, PT, R78, RZ, PT ;  /* 0x000000ff4e00720c */ /* 0x000fe20003fa5070 */
[----:B------:R-:W-:Y:S01]  /*22d0*/  IMAD.SHL.U32 R78, R95, 0x4, RZ ;  /* 0x000000045f4e7824 */ /* 0x000fe200078e00ff */
[----:B------:R-:W-:Y:S02]  /*22e0*/  @P2 LOP3.LUT R77, R77, 0x200, RZ, 0xfc, !PT ;  /* 0x000002004d4d2812 */ /* 0x000fe400078efcff */
[----:B------:R-:W-:-:S02]  /*22f0*/  LEA.HI.X.SX32 R61, R80, R69, 0x2, P0 ;  /* 0x00000045503d7211 */ /* 0x000fc400000f16ff */
[----:B------:R-:W-:Y:S02]  /*2300*/  LEA R62, P0, R79, R68, 0x2 ;  /* 0x000000444f3e7211 */ /* 0x000fe400078010ff */
[----:B------:R-:W-:Y:S02]  /*2310*/  LOP3.LUT R77, R77, 0xfffffbff, RZ, 0xc0, !PT ;  /* 0xfffffbff4d4d7812 */ /* 0x000fe400078ec0ff */
[----:B------:R-:W-:Y:S02]  /*2320*/  ISETP.NE.U32.AND P4, PT, R63, RZ, PT ;  /* 0x000000ff3f00720c */ /* 0x000fe40003f85070 */
[----:B------:R-:W-:Y:S01]  /*2330*/  LEA.HI.X.SX32 R63, R79, R69, 0x2, P0 ;  /* 0x000000454f3f7211 */ /* 0x000fe200000f16ff */
[----:B------:R1:W-:Y:S01]  /*2340*/  LDGSTS.E [R98+0x5800], [R12.64], P5 ;  /* 0x058000000c627fae */ /* 0x0003e2000a92184e */
[----:B------:R-:W-:Y:S02]  /*2350*/  ISETP.NE.U32.AND P0, PT, R64, RZ, PT ;  /* 0x000000ff4000720c */ /* 0x000fe40003f05070 */
[----:B------:R-:W-:-:S02]  /*2360*/  @P1 LOP3.LUT R77, R77, 0x400, RZ, 0xfc, !PT ;  /* 0x000004004d4d1812 */ /* 0x000fc400078efcff */
[----:B------:R-:W-:Y:S02]  /*2370*/  LEA R64, P6, R70, R68, 0x2 ;  /* 0x0000004446407211 */ /* 0x000fe400078c10ff */
[----:B------:R-:W-:Y:S02]  /*2380*/  ISETP.NE.U32.AND P1, PT, R75, RZ, PT ;  /* 0x000000ff4b00720c */ /* 0x000fe40003f25070 */
[----:B------:R-:W-:Y:S02]  /*2390*/  ISETP.NE.U32.AND P2, PT, R74, RZ, PT ;  /* 0x000000ff4a00720c */ /* 0x000fe40003f45070 */
[----:B------:R-:W-:Y:S02]  /*23a0*/  ISETP.NE.U32.AND P3, PT, R65, RZ, PT ;  /* 0x000000ff4100720c */ /* 0x000fe40003f65070 */
[----:B------:R-:W-:Y:S02]  /*23b0*/  ISETP.NE.U32.AND P5, PT, R73, RZ, PT ;  /* 0x000000ff4900720c */ /* 0x000fe40003fa5070 */
[----:B------:R-:W-:-:S02]  /*23c0*/  LEA.HI.X.SX32 R65, R70, R69, 0x2, P6 ;  /* 0x0000004546417211 */ /* 0x000fc400030f16ff */
[-C--:B------:R-:W-:Y:S02]  /*23d0*/  LEA R66, P6, R3, R68.reuse, 0x2 ;  /* 0x0000004403427211 */ /* 0x080fe400078c10ff */
[----:B------:R-:W-:Y:S01]  /*23e0*/  LOP3.LUT R97, R97, 0x7fc, R78, 0x78, !PT ;  /* 0x000007fc61617812 */ /* 0x000fe200078e784e */
[----:B------:R2:W-:Y:S01]  /*23f0*/  LDGSTS.E [R98+0x6000], [R6.64], P1 ;  /* 0x0600000006627fae */ /* 0x0005e2000892184e */
[-C--:B------:R-:W-:Y:S02]  /*2400*/  LEA.HI.X.SX32 R67, R3, R69.reuse, 0x2, P6 ;  /* 0x0000004503437211 */ /* 0x080fe400030f16ff */
[C---:B------:R-:W-:Y:S01]  /*2410*/  LEA R68, P6, R2.reuse, R68, 0x2 ;  /* 0x0000004402447211 */ /* 0x040fe200078c10ff */
[----:B------:R3:W-:Y:S01]  /*2420*/  LDGSTS.E [R98+0x6800], [R8.64], P2 ;  /* 0x0680000008627fae */ /* 0x0007e2000912184e */
[----:B------:R-:W-:Y:S02]  /*2430*/  LOP3.LUT R78, R99, 0x20, RZ, 0xfc, !PT ;  /* 0x00000020634e7812 */ /* 0x000fe400078efcff */
[----:B------:R-:W-:Y:S01]  /*2440*/  LEA.HI.X.SX32 R69, R2, R69, 0x2, P6 ;  /* 0x0000004502457211 */ /* 0x000fe200030f16ff */
[----:B------:R4:W-:Y:S01]  /*2450*/  LDGSTS.E [R98+0x7000], [R10.64], P5 ;  /* 0x070000000a627fae */ /* 0x0009e2000a92184e */
[----:B------:R-:W-:-:S02]  /*2460*/  ISETP.NE.U32.AND P6, PT, R76, RZ, PT ;  /* 0x000000ff4c00720c */ /* 0x000fc40003fc5070 */
[C---:B------:R-:W-:Y:S02]  /*2470*/  LOP3.LUT P5, RZ, R77.reuse, 0x100, RZ, 0xc0, !PT ;  /* 0x000001004dff7812 */ /* 0x040fe400078ac0ff */
[C---:B------:R-:W-:Y:S02]  /*2480*/  LOP3.LUT P2, RZ, R77.reuse, 0x200, RZ, 0xc0, !PT ;  /* 0x000002004dff7812 */ /* 0x040fe4000784c0ff */
[----:B------:R-:W-:-:S07]  /*2490*/  LOP3.LUT P1, RZ, R77, 0x400, RZ, 0xc0, !PT ;  /* 0x000004004dff7812 */ /* 0x000fce000782c0ff */
[----:B------:R5:W-:Y:S01]  /*24a0*/  LDGSTS.E [R98+0x7800], [R14.64], P6 ;  /* 0x078000000e627fae */ /* 0x000be2000b12184e */
[----:B------:R-:W-:-:S03]  /*24b0*/  ISETP.NE.U32.AND P6, PT, R5, RZ, PT ;  /* 0x000000ff0500720c */ /* 0x000fc60003fc5070 */
[----:B------:R-:W0:Y:S04]  /*24c0*/  LDGDEPBAR ;  /* 0x00000000000079af */ /* 0x000e280000000000 */
[----:B------:R1:W-:Y:S04]  /*24d0*/  LDGSTS.E [R97+0x10000], [R16.64], P5 ;  /* 0x1000000010617fae */ /* 0x0003e8000a92184e */
        /* <DEDUP_REMOVED lines=14> */
[----:B------:R1:W-:Y:S01]  /*25c0*/  LDGSTS.E [R97+0x17800], [R68.64], P5 ;  /* 0x1780000044617fae */ /* 0x0003e2000a92184e */
[----:B------:R-:W-:-:S02]  /*25d0*/  ISETP.GE.AND P5, PT, R78, UR8, PT ;  /* 0x000000084e007c0c */ /* 0x000fc4000bfa6270 */
[----:B------:R-:W-:Y:S01]  /*25e0*/  LOP3.LUT R78, R99, 0x24, RZ, 0xfc, !PT ;  /* 0x00000024634e7812 */ /* 0x000fe200078efcff */
[----:B------:R-:W0:Y:S01]  /*25f0*/  LDGDEPBAR ;  /* 0x00000000000079af */ /* 0x000e220000000000 */
[----:B------:R-:W-:-:S03]  /*2600*/  SEL R5, RZ, 0x4, P5 ;  /* 0x00000004ff057807 */ /* 0x000fc60002800000 */
[----:B------:R-:W-:Y:S01]  /*2610*/  BAR.SYNC.DEFER_BLOCKING 0x0 ;  /* 0x0000000000007b1d */ /* 0x000fe20000010000 */
[----:B------:R-:W-:-:S04]  /*2620*/  PLOP3.LUT P5, PT, PT, PT, UP0, 0x80, 0x0 ;  /* 0x000000000000781c */ /* 0x000fc80003faf008 */
[----:B------:R-:W-:-:S04]  /*2630*/  SEL R5, R5, RZ, P5 ;  /* 0x000000ff05057207 */ /* 0x000fc80002800000 */
[----:B------:R-:W-:Y:S01]  /*2640*/  ISETP.NE.U32.AND P5, PT, R5, RZ, PT ;  /* 0x000000ff0500720c */ /* 0x000fe20003fa5070 */
[----:B------:R-:W-:Y:S01]  /*2650*/  @!PT LDS RZ, [RZ] ;  /* 0x00000000fffff984 */ /* 0x000fe20000000800 */
[----:B------:R-:W-:Y:S01]  /*2660*/  @!PT LDS RZ, [RZ] ;  /* 0x00000000fffff984 */ /* 0x000fe20000000800 */
[----:B------:R-:W-:Y:S01]  /*2670*/  @!PT LDS RZ, [RZ] ;  /* 0x00000000fffff984 */ /* 0x000fe20000000800 */
[----:B------:R1:W-:Y:S01]  /*2680*/  LDGSTS.E [R98+0x8000], [R36.64], P6 ;  /* 0x0800000024627fae */ /* 0x0003e2000b12184e */
[----:B------:R-:W-:Y:S02]  /*2690*/  ISETP.NE.U32.AND P6, PT, R71, RZ, PT ;  /* 0x000000ff4700720c */ /* 0x000fe40003fc5070 */
[----:B------:R-:W-:-:S11]  /*26a0*/  LOP3.LUT R71, R99, 0x30, RZ, 0xfc, !PT ;  /* 0x0000003063477812 */ /* 0x000fd600078efcff */
[----:B------:R1:W-:Y:S01]  /*26b0*/  LDGSTS.E [R98+0x8800], [R38.64], P6 ;  /* 0x0880000026627fae */ /* 0x0003e2000b12184e */
[----:B------:R-:W-:-:S04]  /*26c0*/  ISETP.GE.AND P6, PT, R78, UR8, PT ;  /* 0x000000084e007c0c */ /* 0x000fc8000bfc6270 */
[----:B------:R-:W-:Y:S02]  /*26d0*/  SEL R5, RZ, 0x4, P6 ;  /* 0x00000004ff057807 */ /* 0x000fe40003000000 */
[----:B------:R-:W-:-:S04]  /*26e0*/  PLOP3.LUT P6, PT, PT, PT, UP0, 0x80, 0x0 ;  /* 0x000000000000781c */ /* 0x000fc80003fcf008 */
[----:B------:R-:W-:Y:S02]  /*26f0*/  SEL R5, R5, RZ, P6 ;  /* 0x000000ff05057207 */ /* 0x000fe40003000000 */
[----:B------:R-:W-:-:S04]  /*2700*/  ISETP.GE.AND P6, PT, R102, UR8, PT ;  /* 0x0000000866007c0c */ /* 0x000fc8000bfc6270 */
[----:B-1----:R-:W-:Y:S02]  /*2710*/  SEL R36, RZ, 0x4, P6 ;  /* 0x00000004ff247807 */ /* 0x002fe40003000000 */
[----:B------:R-:W-:-:S04]  /*2720*/  PLOP3.LUT P6, PT, PT, PT, UP0, 0x80, 0x0 ;  /* 0x000000000000781c */ /* 0x000fc80003fcf008 */
[----:B------:R-:W-:Y:S02]  /*2730*/  SEL R36, R36, RZ, P6 ;  /* 0x000000ff24247207 */ /* 0x000fe40003000000 */
[----:B------:R-:W-:-:S13]  /*2740*/  ISETP.NE.U32.AND P6, PT, R72, RZ, PT ;  /* 0x000000ff4800720c */ /* 0x000fda0003fc5070 */
[----:B------:R1:W-:Y:S01]  /*2750*/  LDGSTS.E [R98+0x9000], [R40.64], P6 ;  /* 0x0900000028627fae */ /* 0x0003e2000b12184e */
[----:B------:R-:W-:-:S03]  /*2760*/  ISETP.NE.U32.AND P6, PT, R5, RZ, PT ;  /* 0x000000ff0500720c */ /* 0x000fc60003fc5070 */
[----:B------:R2:W-:Y:S01]  /*2770*/  LDGSTS.E [R98+0x9800], [R42.64], P2 ;  /* 0x098000002a627fae */ /* 0x0005e2000912184e */
[----:B------:R-:W-:-:S03]  /*2780*/  ISETP.NE.U32.AND P2, PT, R36, RZ, PT ;  /* 0x000000ff2400720c */ /* 0x000fc60003f45070 */
[----:B------:R3:W-:Y:S01]  /*2790*/  LDGSTS.E [R98+0xa000], [R44.64], P1 ;  /* 0x0a0000002c627fae */ /* 0x0007e2000892184e */
[----:B------:R-:W-:-:S03]  /*27a0*/  ISETP.GE.AND P1, PT, R101, UR8, PT ;  /* 0x0000000865007c0c */ /* 0x000fc6000bf26270 */
[----:B------:R3:W-:Y:S01]  /*27b0*/  LDGSTS.E [R98+0xa800], [R46.64], P4 ;  /* 0x0a8000002e627fae */ /* 0x0007e2000a12184e */
[----:B------:R-:W-:Y:S01]  /*27c0*/  PLOP3.LUT P4, PT, PT, PT, UP0, 0x80, 0x0 ;  /* 0x000000000000781c */ /* 0x000fe20003f8f008 */
[----:B-1----:R-:W-:Y:S01]  /*27d0*/  IMAD.U32 R41, RZ, RZ, UR6 ;  /* 0x00000006ff297e24 */ /* 0x002fe2000f8e00ff */
[----:B------:R-:W-:Y:S01]  /*27e0*/  SEL R5, RZ, 0x4, P1 ;  /* 0x00000004ff057807 */ /* 0x000fe20000800000 */
[----:B------:R1:W-:Y:S01]  /*27f0*/  LDGSTS.E [R98+0xb000], [R48.64], P0 ;  /* 0x0b00000030627fae */ /* 0x0003e2000812184e */
[----:B------:R-:W-:Y:S01]  /*2800*/  PLOP3.LUT P0, PT, PT, PT, UP0, 0x80, 0x0 ;  /* 0x000000000000781c */ /* 0x000fe20003f0f008 */
[----:B--2---:R-:W-:Y:S01]  /*2810*/  IMAD.U32 R43, RZ, RZ, UR6 ;  /* 0x00000006ff2b7e24 */ /* 0x004fe2000f8e00ff */
[----:B------:R-:W-:Y:S01]  /*2820*/  SEL R5, R5, RZ, P4 ;  /* 0x000000ff05057207 */ /* 0x000fe20002000000 */
[----:B------:R2:W-:Y:S01]  /*2830*/  LDGSTS.E [R98+0xb800], [R50.64], P3 ;  /* 0x0b80000032627fae */ /* 0x0005e2000992184e */
[----:B------:R-:W-:Y:S01]  /*2840*/  ISETP.GE.AND P4, PT, R96, UR8, PT ;  /* 0x0000000860007c0c */ /* 0x000fe2000bf86270 */
[----:B----4-:R-:W-:Y:S01]  /*2850*/  IMAD.WIDE R10, R41, 0x4, R10 ;  /* 0x00000004290a7825 */ /* 0x010fe200078e020a */
[----:B------:R-:W-:Y:S01]  /*2860*/  ISETP.GE.AND P3, PT, R71, UR8, PT ;  /* 0x0000000847007c0c */ /* 0x000fe2000bf66270 */
[----:B------:R4:W-:Y:S01]  /*2870*/  LDGSTS.E [R98+0xc000], [R52.64], P5 ;  /* 0x0c00000034627fae */ /* 0x0009e2000a92184e */
[----:B------:R-:W-:Y:S01]  /*2880*/  ISETP.NE.U32.AND P1, PT, R5, RZ, PT ;  /* 0x000000ff0500720c */ /* 0x000fe20003f25070 */
[----:B-----5:R-:W-:Y:S01]  /*2890*/  IMAD.WIDE R14, R43, 0x4, R14 ;  /* 0x000000042b0e7825 */ /* 0x020fe200078e020e */
[C---:B---3--:R-:W-:Y:S01]  /*28a0*/  LOP3.LUT R45, R99.reuse, 0x34, RZ, 0xfc, !PT ;  /* 0x00000034632d7812 */ /* 0x048fe200078efcff */
[----:B------:R3:W-:Y:S01]  /*28b0*/  LDGSTS.E [R98+0xc800], [R54.64], P6 ;  /* 0x0c80000036627fae */ /* 0x0007e2000b12184e */
[----:B------:R-:W-:Y:S01]  /*28c0*/  SEL R5, RZ, 0x4, P4 ;  /* 0x00000004ff057807 */ /* 0x000fe20002000000 */
[----:B------:R-:W-:Y:S01]  /*28d0*/  CS2R R40, SRZ ;  /* 0x0000000000287805 */ /* 0x000fe2000001ff00 */
[----:B------:R-:W-:Y:S01]  /*28e0*/  PLOP3.LUT P4, PT, PT, PT, UP0, 0x80, 0x0 ;  /* 0x000000000000781c */ /* 0x000fe20003f8f008 */
[----:B------:R5:W-:Y:S01]  /*28f0*/  LDGSTS.E [R98+0xd000], [R56.64], P2 ;  /* 0x0d00000038627fae */ /* 0x000be2000912184e */
[C---:B------:R-:W-:Y:S01]  /*2900*/  LOP3.LUT R44, R99.reuse, 0x38, RZ, 0xfc, !PT ;  /* 0x00000038632c7812 */ /* 0x040fe200078efcff */
[----:B------:R-:W-:Y:S01]  /*2910*/  CS2R R42, SRZ ;  /* 0x00000000002a7805 */ /* 0x000fe2000001ff00 */
[----:B------:R-:W-:Y:S01]  /*2920*/  SEL R36, RZ, 0x4, P3 ;  /* 0x00000004ff247807 */ /* 0x000fe20001800000 */
[----:B----4-:R-:W-:Y:S01]  /*2930*/  CS2R R52, SRZ ;  /* 0x0000000000347805 */ /* 0x010fe2000001ff00 */
[----:B------:R-:W-:Y:S01]  /*2940*/  LOP3.LUT R47, R99, 0x3c, RZ, 0xfc, !PT ;  /* 0x0000003c632f7812 */ /* 0x000fe200078efcff */
[----:B-1----:R-:W-:Y:S01]  /*2950*/  CS2R R48, SRZ ;  /* 0x0000000000307805 */ /* 0x002fe2000001ff00 */
[----:B------:R-:W-:Y:S01]  /*2960*/  ISETP.GE.AND P5, PT, R45, UR8, PT ;  /* 0x000000082d007c0c */ /* 0x000fe2000bfa6270 */
[----:B---3--:R-:W-:Y:S01]  /*2970*/  CS2R R54, SRZ ;  /* 0x0000000000367805 */ /* 0x008fe2000001ff00 */
[----:B------:R-:W-:Y:S01]  /*2980*/  ISETP.GE.AND P3, PT, R44, UR8, PT ;  /* 0x000000082c007c0c */ /* 0x000fe2000bf66270 */
[----:B--2---:R-:W-:Y:S01]  /*2990*/  CS2R R50, SRZ ;  /* 0x0000000000327805 */ /* 0x004fe2000001ff00 */
[----:B------:R-:W-:Y:S01]  /*29a0*/  SEL R36, R36, RZ, P4 ;  /* 0x000000ff24247207 */ /* 0x000fe20002000000 */
[----:B-----5:R-:W-:Y:S01]  /*29b0*/  CS2R R56, SRZ ;  /* 0x0000000000387805 */ /* 0x020fe2000001ff00 */
[----:B------:R-:W-:-:S02]  /*29c0*/  SEL R5, R5, RZ, P0 ;  /* 0x000000ff05057207 */ /* 0x000fc40000000000 */
[----:B------:R-:W-:Y:S02]  /*29d0*/  ISETP.GE.AND P4, PT, R47, UR8, PT ;  /* 0x000000082f007c0c */ /* 0x000fe4000bf86270 */
[----:B------:R-:W-:Y:S02]  /*29e0*/  PLOP3.LUT P0, PT, PT, PT, UP0, 0x80, 0x0 ;  /* 0x000000000000781c */ /* 0x000fe40003f0f008 */
[----:B------:R-:W-:Y:S02]  /*29f0*/  SEL R37, RZ, 0x4, P5 ;  /* 0x00000004ff257807 */ /* 0x000fe40002800000 */
[----:B------:R-:W-:Y:S02]  /*2a00*/  PLOP3.LUT P5, PT, PT, PT, UP0, 0x80, 0x0 ;  /* 0x000000000000781c */ /* 0x000fe40003faf008 */
[----:B------:R-:W-:Y:S02]  /*2a10*/  SEL R38, RZ, 0x4, P3 ;  /* 0x00000004ff267807 */ /* 0x000fe40001800000 */
[----:B------:R-:W-:Y:S01]  /*2a20*/  PLOP3.LUT P3, PT, PT, PT, UP0, 0x80, 0x0 ;  /* 0x000000000000781c */ /* 0x000fe20003f6f008 */
[----:B------:R-:W-:Y:S01]  /*2a30*/  UISETP.GE.AND UP0, UPT, UR5, 0x40, UPT ;  /* 0x000000400500788c */ /* 0x000fe2000bf06270 */
[----:B------:R-:W-:-:S02]  /*2a40*/  SEL R39, RZ, 0x4, P4 ;  /* 0x00000004ff277807 */ /* 0x000fc40002000000 */
[----:B------:R-:W-:Y:S02]  /*2a50*/  SEL R37, R37, RZ, P0 ;  /* 0x000000ff25257207 */ /* 0x000fe40000000000 */
[----:B------:R-:W-:Y:S01]  /*2a60*/  ISETP.NE.U32.AND P0, PT, R5, RZ, PT ;  /* 0x000000ff0500720c */ /* 0x000fe20003f05070 */
[----:B------:R-:W-:Y:S01]  /*2a70*/  IMAD.U32 R5, RZ, RZ, UR7 ;  /* 0x00000007ff057e24 */ /* 0x000fe2000f8e00ff */
[----:B------:R-:W-:Y:S02]  /*2a80*/  SEL R38, R38, RZ, P5 ;  /* 0x000000ff26267207 */ /* 0x000fe40002800000 */
[----:B------:R-:W-:Y:S01]  /*2a90*/  SEL R39, R39, RZ, P3 ;  /* 0x000000ff27277207 */ /* 0x000fe20001800000 */
[----:B------:R-:W-:Y:S01]  /*2aa0*/  IMAD.WIDE R16, R5, 0x4, R16 ;  /* 0x0000000405107825 */ /* 0x000fe200078e0210 */
[----:B------:R-:W-:Y:S02]  /*2ab0*/  ISETP.NE.U32.AND P4, PT, R36, RZ, PT ;  /* 0x000000ff2400720c */ /* 0x000fe40003f85070 */
[----:B------:R-:W-:Y:S01]  /*2ac0*/  ISETP.NE.U32.AND P3, PT, R37, RZ, PT ;  /* 0x000000ff2500720c */ /* 0x000fe20003f65070 */
[----:B------:R-:W-:Y:S01]  /*2ad0*/  IMAD.WIDE R18, R5, 0x4, R18 ;  /* 0x0000000405127825 */ /* 0x000fe200078e0212 */
[----:B------:R-:W-:-:S02]  /*2ae0*/  ISETP.NE.U32.AND P5, PT, R38, RZ, PT ;  /* 0x000000ff2600720c */ /* 0x000fc40003fa5070 */
[----:B------:R-:W-:Y:S01]  /*2af0*/  ISETP.NE.U32.AND P6, PT, R39, RZ, PT ;  /* 0x000000ff2700720c */ /* 0x000fe20003fc5070 */
[----:B------:R-:W-:-:S04]  /*2b00*/  IMAD.WIDE R20, R5, 0x4, R20 ;  /* 0x0000000405147825 */ /* 0x000fc800078e0214 */
        /* <DEDUP_REMOVED lines=13> */
[----:B------:R-:W-:Y:S02]  /*2be0*/  IMAD.U32 R5, RZ, RZ, UR6 ;  /* 0x00000006ff057e24 */ /* 0x000fe4000f8e00ff */
[----:B------:R-:W-:Y:S02]  /*2bf0*/  IMAD.U32 R37, RZ, RZ, UR6 ;  /* 0x00000006ff257e24 */ /* 0x000fe4000f8e00ff */
[----:B------:R-:W-:Y:S02]  /*2c00*/  IMAD.U32 R39, RZ, RZ, UR6 ;  /* 0x00000006ff277e24 */ /* 0x000fe4000f8e00ff */
[----:B------:R-:W-:-:S04]  /*2c10*/  IMAD.WIDE R12, R5, 0x4, R12 ;  /* 0x00000004050c7825 */ /* 0x000fc800078e020c */
[----:B------:R-:W-:Y:S01]  /*2c20*/  IMAD.WIDE R6, R37, 0x4, R6 ;  /* 0x0000000425067825 */ /* 0x000fe200078e0206 */
[----:B------:R1:W-:Y:S01]  /*2c30*/  LDGSTS.E [R98+0xd800], [R12.64], P0 ;  /* 0x0d8000000c627fae */ /* 0x0003e2000812184e */
[----:B------:R-:W-:Y:S01]  /*2c40*/  PLOP3.LUT P0, PT, PT, PT, UP0, 0x40, 0x0 ;  /* 0x000000000000781c */ /* 0x000fe20003f0e808 */
[----:B------:R-:W-:Y:S01]  /*2c50*/  CS2R R36, SRZ ;  /* 0x0000000000247805 */ /* 0x000fe2000001ff00 */
[----:B------:R-:W-:Y:S01]  /*2c60*/  IMAD.WIDE R8, R39, 0x4, R8 ;  /* 0x0000000427087825 */ /* 0x000fe200078e0208 */
[----:B------:R1:W-:Y:S01]  /*2c70*/  LDGSTS.E [R98+0xe000], [R6.64], P4 ;  /* 0x0e00000006627fae */ /* 0x0003e2000a12184e */
[----:B------:R-:W-:-:S03]  /*2c80*/  CS2R R38, SRZ ;  /* 0x0000000000267805 */ /* 0x000fc6000001ff00 */
[----:B------:R1:W-:Y:S04]  /*2c90*/  LDGSTS.E [R98+0xe800], [R8.64], P3 ;  /* 0x0e80000008627fae */ /* 0x0003e8000992184e */
[----:B------:R1:W-:Y:S04]  /*2ca0*/  LDGSTS.E [R98+0xf000], [R10.64], P5 ;  /* 0x0f0000000a627fae */ /* 0x0003e8000a92184e */
[----:B------:R1:W-:Y:S04]  /*2cb0*/  LDGSTS.E [R98+0xf800], [R14.64], P6 ;  /* 0x0f8000000e627fae */ /* 0x0003e8000b12184e */
[----:B------:R-:W0:Y:S04]  /*2cc0*/  LDGDEPBAR ;  /* 0x00000000000079af */ /* 0x000e280000000000 */
[----:B------:R1:W-:Y:S04]  /*2cd0*/  LDGSTS.E [R97+0x18000], [R16.64], P1 ;  /* 0x1800000010617fae */ /* 0x0003e8000892184e */
[----:B------:R1:W-:Y:S04]  /*2ce0*/  LDGSTS.E [R97+0x18800], [R18.64], P1 ;  /* 0x1880000012617fae */ /* 0x0003e8000892184e */
[----:B------:R2:W-:Y:S04]  /*2cf0*/  LDGSTS.E [R97+0x19000], [R20.64], P1 ;  /* 0x1900000014617fae */ /* 0x0005e8000892184e */
[----:B------:R3:W-:Y:S04]  /*2d00*/  LDGSTS.E [R97+0x19800], [R22.64], P1 ;  /* 0x1980000016617fae */ /* 0x0007e8000892184e */
[----:B------:R1:W-:Y:S04]  /*2d10*/  LDGSTS.E [R97+0x1a000], [R24.64], P1 ;  /* 0x1a00000018617fae */ /* 0x0003e8000892184e */
[----:B------:R1:W-:Y:S01]  /*2d20*/  LDGSTS.E [R97+0x1a800], [R26.64], P1 ;  /* 0x1a8000001a617fae */ /* 0x0003e2000892184e */
[----:B--2---:R-:W-:-:S03]  /*2d30*/  CS2R R20, SRZ ;  /* 0x0000000000147805 */ /* 0x004fc6000001ff00 */
[----:B------:R2:W-:Y:S01]  /*2d40*/  LDGSTS.E [R97+0x1b000], [R28.64], P1 ;  /* 0x1b0000001c617fae */ /* 0x0005e2000892184e */
[----:B---3--:R-:W-:-:S03]  /*2d50*/  CS2R R22, SRZ ;  /* 0x0000000000167805 */ /* 0x008fc6000001ff00 */
        /* <DEDUP_REMOVED lines=10> */
[----:B------:R2:W-:Y:S04]  /*2e00*/  LDGSTS.E [R97+0x1f000], [R66.64], P1 ;  /* 0x1f00000042617fae */ /* 0x0005e8000892184e */
[----:B------:R1:W-:Y:S04]  /*2e10*/  LDGSTS.E [R97+0x1f800], [R68.64], P1 ;  /* 0x1f80000044617fae */ /* 0x0003e8000892184e */
[----:B------:R-:W0:Y:S01]  /*2e20*/  LDGDEPBAR ;  /* 0x00000000000079af */ /* 0x000e220000000000 */
[----:B---3--:R-:W-:Y:S01]  /*2e30*/  CS2R R64, SRZ ;  /* 0x0000000000407805 */ /* 0x008fe2000001ff00 */
[----:B--2---:R-:W-:Y:S01]  /*2e40*/  CS2R R66, SRZ ;  /* 0x0000000000427805 */ /* 0x004fe2000001ff00 */
[----:B------:R-:W-:Y:S05]  /*2e50*/  @P0 BRA `(.L_x_0) ;  /* 0x000024a000000947 */ /* 0x000fea0003800000 */
[----:B------:R-:W-:Y:S01]  /*2e60*/  SHF.R.S32.HI R5, RZ, 0x1f, R4 ;  /* 0x0000001fff057819 */ /* 0x000fe20000011404 */
[----:B-1----:R-:W-:Y:S01]  /*2e70*/  IMAD.U32 R6, RZ, RZ, UR6 ;  /* 0x00000006ff067e24 */ /* 0x002fe2000f8e00ff */
[----:B------:R-:W-:Y:S01]  /*2e80*/  SHF.R.S32.HI R7, RZ, 0x1f, R82 ;  /* 0x0000001fff077819 */ /* 0x000fe20000011452 */
[----:B------:R-:W-:Y:S01]  /*2e90*/  USHF.R.S32.HI UR11, URZ, 0x1f, UR6 ;  /* 0x0000001f3f0b7899 */ /* 0x000fe20008011406 */
[----:B------:R-:W-:Y:S01]  /*2ea0*/  SHF.L.U64.HI R12, R4, 0x2, R5 ;  /* 0x00000002040c7819 */ /* 0x000fe20000010205 */
[----:B------:R-:W-:Y:S01]  /*2eb0*/  USHF.R.S32.HI UR12, URZ, 0x1f, UR7 ;  /* 0x0000001f3f0c7899 */ /* 0x000fe20008011407 */
[----:B------:R-:W-:Y:S01]  /*2ec0*/  SHF.R.S32.HI R4, RZ, 0x1f, R125 ;  /* 0x0000001fff047819 */ /* 0x000fe2000001147d */
[----:B------:R-:W-:Y:S01]  /*2ed0*/  USHF.L.U32 UR4, UR7, 0x3, URZ ;  /* 0x0000000307047899 */ /* 0x000fe2000800063f */
[----:B------:R-:W-:Y:S01]  /*2ee0*/  LEA R11, P0, R6, R93, 0x3 ;  /* 0x0000005d060b7211 */ /* 0x000fe200078018ff */
[----:B------:R-:W-:Y:S01]  /*2ef0*/  IMAD.U32 R9, RZ, RZ, UR11 ;  /* 0x0000000bff097e24 */ /* 0x000fe2000f8e00ff */
[----:B------:R-:W-:Y:S01]  /*2f00*/  SHF.L.U64.HI R125, R125, 0x2, R4 ;  /* 0x000000027d7d7819 */ /* 0x000fe20000010204 */
[----:B------:R-:W-:Y:S01]  /*2f10*/  IMAD.SHL.U32 R13, R95, 0x2, RZ ;  /* 0x000000025f0d7824 */ /* 0x000fe200078e00ff */
[----:B------:R-:W-:Y:S01]  /*2f20*/  SHF.R.S32.HI R4, RZ, 0x1f, R123 ;  /* 0x0000001fff047819 */ /* 0x000fe2000001147b */
[----:B------:R-:W-:Y:S01]  /*2f30*/  USHF.L.U64.HI UR10, UR7, 0x3, UR12 ;  /* 0x00000003070a7899 */ /* 0x000fe2000801020c */
[----:B------:R-:W-:Y:S01]  /*2f40*/  SHF.L.U64.HI R6, R82, 0x2, R7 ;  /* 0x0000000252067819 */ /* 0x000fe20000010207 */
[----:B------:R-:W-:Y:S01]  /*2f50*/  USHF.R.S32.HI UR8, URZ, 0x1f, UR5 ;  /* 0x0000001f3f087899 */ /* 0x000fe20008011405 */
[----:B------:R-:W-:Y:S01]  /*2f60*/  SHF.L.U64.HI R123, R123, 0x2, R4 ;  /* 0x000000027b7b7819 */ /* 0x000fe20000010204 */
[----:B------:R-:W-:Y:S01]  /*2f70*/  CS2R R28, SRZ ;  /* 0x00000000001c7805 */ /* 0x000fe2000001ff00 */
[----:B------:R-:W-:Y:S01]  /*2f80*/  SHF.R.S32.HI R7, RZ, 0x1f, R120 ;  /* 0x0000001fff077819 */ /* 0x000fe20000011478 */
[----:B------:R1:W-:Y:S01]  /*2f90*/  STL [R1], R6 ;  /* 0x0000000601007387 */ /* 0x0003e20000100800 */
[----:B------:R-:W-:Y:S01]  /*2fa0*/  SHF.R.S32.HI R4, RZ, 0x1f, R119 ;  /* 0x0000001fff047819 */ /* 0x000fe20000011477 */
[----:B------:R-:W-:Y:S01]  /*2fb0*/  ULEA.HI UR8, UR8, UR5, URZ, 0x6 ;  /* 0x0000000508087291 */ /* 0x000fe2000f8f303f */
[----:B------:R-:W-:Y:S01]  /*2fc0*/  SHF.L.U64.HI R120, R120, 0x2, R7 ;  /* 0x0000000278787819 */ /* 0x000fe20000010207 */
[----:B------:R-:W-:Y:S01]  /*2fd0*/  CS2R R30, SRZ ;  /* 0x00000000001e7805 */ /* 0x000fe2000001ff00 */
[----:B------:R-:W-:Y:S01]  /*2fe0*/  SHF.L.U64.HI R119, R119, 0x2, R4 ;  /* 0x0000000277777819 */ /* 0x000fe20000010204 */
[----:B------:R-:W-:Y:S01]  /*2ff0*/  USHF.R.S32.HI UR8, URZ, 0x6, UR8 ;  /* 0x000000063f087899 */ /* 0x000fe20008011408 */
[----:B------:R-:W-:Y:S01]  /*3000*/  SHF.R.S32.HI R7, RZ, 0x1f, R116 ;  /* 0x0000001fff077819 */ /* 0x000fe20000011474 */
[----:B------:R-:W-:Y:S01]  /*3010*/  CS2R R40, SRZ ;  /* 0x0000000000287805 */ /* 0x000fe2000001ff00 */
[----:B------:R-:W-:Y:S01]  /*3020*/  SHF.R.S32.HI R4, RZ, 0x1f, R115 ;  /* 0x0000001fff047819 */ /* 0x000fe20000011473 */
[----:B------:R-:W-:Y:S01]  /*3030*/  CS2R R42, SRZ ;  /* 0x00000000002a7805 */ /* 0x000fe2000001ff00 */
[----:B-1----:R-:W-:Y:S01]  /*3040*/  SHF.R.S32.HI R6, RZ, 0x1f, R121 ;  /* 0x0000001fff067819 */ /* 0x002fe20000011479 */
[----:B------:R-:W-:Y:S01]  /*3050*/  CS2R R52, SRZ ;  /* 0x0000000000347805 */ /* 0x000fe2000001ff00 */
[----:B------:R-:W-:Y:S01]  /*3060*/  SHF.L.U64.HI R116, R116, 0x2, R7 ;  /* 0x0000000274747819 */ /* 0x000fe20000010207 */
[----:B------:R-:W-:Y:S01]  /*3070*/  IMAD.U32 R7, RZ, RZ, UR13 ;  /* 0x0000000dff077e24 */ /* 0x000fe2000f8e00ff */
[----:B------:R-:W-:Y:S01]  /*3080*/  SHF.L.U64.HI R121, R121, 0x2, R6 ;  /* 0x0000000279797819 */ /* 0x000fe20000010206 */
[----:B------:R-:W-:Y:S01]  /*3090*/  CS2R R54, SRZ ;  /* 0x0000000000367805 */ /* 0x000fe2000001ff00 */
[----:B------:R-:W-:Y:S01]  /*30a0*/  SHF.R.S32.HI R6, RZ, 0x1f, R117 ;  /* 0x0000001fff067819 */ /* 0x000fe20000011475 */
[----:B------:R-:W-:Y:S01]  /*30b0*/  CS2R R64, SRZ ;  /* 0x0000000000407805 */ /* 0x000fe2000001ff00 */
[----:B------:R-:W-:Y:S01]  /*30c0*/  SHF.L.U64.HI R115, R115, 0x2, R4 ;  /* 0x0000000273737819 */ /* 0x000fe20000010204 */
[----:B------:R-:W-:Y:S01]  /*30d0*/  CS2R R66, SRZ ;  /* 0x0000000000427805 */ /* 0x000fe2000001ff00 */
[----:B------:R-:W-:Y:S01]  /*30e0*/  LOP3.LUT R4, R95, 0x1c, RZ, 0xc0, !PT ;  /* 0x0000001c5f047812 */ /* 0x000fe200078ec0ff */
[----:B------:R-:W-:Y:S01]  /*30f0*/  CS2R R56, SRZ ;  /* 0x0000000000387805 */ /* 0x000fe2000001ff00 */
[----:B------:R-:W-:Y:S01]  /*3100*/  SHF.L.U64.HI R117, R117, 0x2, R6 ;  /* 0x0000000275757819 */ /* 0x000fe20000010206 */
[----:B------:R-:W-:Y:S01]  /*3110*/  IMAD.U32 R6, RZ, RZ, UR6 ;  /* 0x00000006ff067e24 */ /* 0x000fe2000f8e00ff */
[----:B------:R-:W-:Y:S01]  /*3120*/  LEA.HI R7, R7, R4, RZ, 0x1f ;  /* 0x0000000407077211 */ /* 0x000fe200078ff8ff */
[C---:B------:R-:W-:Y:S01]  /*3130*/  IMAD.SHL.U32 R4, R95.reuse, 0x40, RZ ;  /* 0x000000405f047824 */ /* 0x040fe200078e00ff */
[----:B------:R-:W-:Y:S01]  /*3140*/  SHF.R.S32.HI R15, RZ, 0x1f, R2 ;  /* 0x0000001fff0f7819 */ /* 0x000fe20000011402 */
[----:B------:R-:W-:Y:S01]  /*3150*/  CS2R R58, SRZ ;  /* 0x00000000003a7805 */ /* 0x000fe2000001ff00 */
[----:B------:R-:W-:Y:S01]  /*3160*/  LEA.HI.X R12, R6, R12, R9, 0x3, P0 ;  /* 0x0000000c060c7211 */ /* 0x000fe200000f1c09 */
[----:B------:R-:W-:Y:S01]  /*3170*/  CS2R R48, SRZ ;  /* 0x0000000000307805 */ /* 0x000fe2000001ff00 */
[C---:B------:R-:W-:Y:S01]  /*3180*/  LOP3.LUT R6, R95.reuse, 0x7, RZ, 0xc0, !PT ;  /* 0x000000075f067812 */ /* 0x040fe200078ec0ff */
[----:B------:R-:W-:Y:S01]  /*3190*/  CS2R R50, SRZ ;  /* 0x0000000000327805 */ /* 0x000fe2000001ff00 */
[----:B------:R-:W-:Y:S01]  /*31a0*/  LOP3.LUT R9, R4, 0x1800, RZ, 0xc0, !PT ;  /* 0x0000180004097812 */ /* 0x000fe200078ec0ff */
[----:B------:R-:W-:Y:S01]  /*31b0*/  CS2R R36, SRZ ;  /* 0x0000000000247805 */ /* 0x000fe2000001ff00 */
[----:B------:R-:W-:Y:S01]  /*31c0*/  LOP3.LUT R4, R95, 0x3, RZ, 0xc0, !PT ;  /* 0x000000035f047812 */ /* 0x000fe200078ec0ff */
[C---:B------:R-:W-:Y:S01]  /*31d0*/  IMAD.SHL.U32 R8, R6.reuse, 0x10, RZ ;  /* 0x0000001006087824 */ /* 0x040fe200078e00ff */
[----:B------:R-:W-:Y:S01]  /*31e0*/  SHF.R.S32.HI R10, RZ, 0x1f, R3 ;  /* 0x0000001fff0a7819 */ /* 0x000fe20000011403 */
[----:B------:R-:W-:Y:S01]  /*31f0*/  IMAD R101, R6, 0x100, R9 ;  /* 0x0000010006657824 */ /* 0x000fe200078e0209 */
[----:B------:R-:W-:Y:S01]  /*3200*/  LEA R6, P1, R3, UR4, 0x2 ;  /* 0x0000000403067c11 */ /* 0x000fe2000f8210ff */
[----:B------:R-:W-:Y:S01]  /*3210*/  IMAD R102, R4, 0x220, RZ ;  /* 0x0000022004667824 */ /* 0x000fe200078e02ff */
[----:B------:R-:W-:Y:S01]  /*3220*/  LEA R4, P0, R2, UR4, 0x2 ;  /* 0x0000000402047c11 */ /* 0x000fe2000f8010ff */
[----:B------:R-:W-:Y:S01]  /*3230*/  CS2R R38, SRZ ;  /* 0x0000000000267805 */ /* 0x000fe2000001ff00 */
[----:B------:R-:W-:Y:S01]  /*3240*/  SHF.R.S32.HI R5, RZ, 0x1f, R124 ;  /* 0x0000001fff057819 */ /* 0x000fe2000001147c */
[----:B------:R-:W-:Y:S01]  /*3250*/  CS2R R22, SRZ ;  /* 0x0000000000167805 */ /* 0x000fe2000001ff00 */
[----:B------:R-:W-:Y:S01]  /*3260*/  LOP3.LUT R18, R8, 0x30, R13, 0x78, !PT ;  /* 0x0000003008127812 */ /* 0x000fe200078e780d */
[----:B------:R-:W-:Y:S01]  /*3270*/  USHF.L.U32 UR16, UR7, 0x2, URZ ;  /* 0x0000000207107899 */ /* 0x000fe2000800063f */
[----:B------:R-:W-:Y:S01]  /*3280*/  LOP3.LUT R102, R102, R7, RZ, 0x3c, !PT ;  /* 0x0000000766667212 */ /* 0x000fe200078e3cff */
[----:B------:R-:W-:Y:S01]  /*3290*/  USHF.L.U64.HI UR7, UR7, 0x2, UR12 ;  /* 0x0000000207077899 */ /* 0x000fe2000801020c */
[----:B------:R-:W-:Y:S01]  /*32a0*/  LEA.HI.X R8, R2, UR10, R15, 0x2, P0 ;  /* 0x0000000a02087c11 */ /* 0x000fe200080f140f */
[----:B------:R-:W-:Y:S01]  /*32b0*/  IMAD.IADD R101, R101, 0x1, R18 ;  /* 0x0000000165657824 */ /* 0x000fe200078e0212 */
[----:B------:R-:W-:Y:S01]  /*32c0*/  LEA.HI.X R9, R3, UR10, R10, 0x2, P1 ;  /* 0x0000000a03097c11 */ /* 0x000fe200088f140a */
[----:B------:R-:W-:Y:S01]  /*32d0*/  IMAD R18, R45, c[0x0][0x188], RZ ;  /* 0x000062002d127a24 */ /* 0x000fe200078e02ff */
[----:B------:R-:W-:Y:S01]  /*32e0*/  SHF.R.S32.HI R3, RZ, 0x1f, R70 ;  /* 0x0000001fff037819 */ /* 0x000fe20000011446 */
[----:B------:R-:W-:Y:S01]  /*32f0*/  UIADD3 UR9, UR9, -0x80, URZ ;  /* 0xffffff8009097890 */ /* 0x000fe2000fffe03f */
[----:B------:R-:W-:Y:S01]  /*3300*/  LEA R7, P0, R70, UR4, 0x2 ;  /* 0x0000000446077c11 */ /* 0x000fe2000f8010ff */
[----:B------:R-:W-:Y:S01]  /*3310*/  USHF.L.U64.HI UR11, UR6, 0x2, UR11 ;  /* 0x00000002060b7899 */ /* 0x000fe2000801020b */
[----:B------:R-:W-:Y:S01]  /*3320*/  SHF.L.U64.HI R124, R124, 0x2, R5 ;  /* 0x000000027c7c7819 */ /* 0x000fe20000010205 */
[----:B------:R-:W-:Y:S01]  /*3330*/  UIADD3 UR12, UR8, -0x2, URZ ;  /* 0xfffffffe080c7890 */ /* 0x000fe2000fffe03f */
[----:B------:R-:W-:Y:S01]  /*3340*/  SHF.R.S32.HI R14, RZ, 0x1f, R79 ;  /* 0x0000001fff0e7819 */ /* 0x000fe2000001144f */
[----:B------:R-:W-:Y:S01]  /*3350*/  UMOV UR5, 0xffffffff ;  /* 0xffffffff00057882 */ /* 0x000fe20000000000 */
[----:B------:R-:W-:-:S02]  /*3360*/  SHF.R.S32.HI R2, RZ, 0x1f, R81 ;  /* 0x0000001fff027819 */ /* 0x000fc40000011451 */
[----:B------:R-:W-:Y:S02]  /*3370*/  LEA R72, P1, R79, UR4, 0x2 ;  /* 0x000000044f487c11 */ /* 0x000fe4000f8210ff */
[----:B------:R-:W-:Y:S02]  /*3380*/  LEA R76, P3, R81, UR4, 0x2 ;  /* 0x00000004514c7c11 */ /* 0x000fe4000f8610ff */
[----:B------:R-:W-:Y:S02]  /*3390*/  SHF.R.S32.HI R5, RZ, 0x1f, R122 ;  /* 0x0000001fff057819 */ /* 0x000fe4000001147a */
[----:B------:R-:W-:Y:S02]  /*33a0*/  SHF.R.S32.HI R73, RZ, 0x1f, R80 ;  /* 0x0000001fff497819 */ /* 0x000fe40000011450 */
[----:B------:R-:W-:Y:S02]  /*33b0*/  LEA R74, P2, R80, UR4, 0x2 ;  /* 0x00000004504a7c11 */ /* 0x000fe4000f8410ff */
[----:B------:R-:W-:-:S02]  /*33c0*/  LEA.HI.X R10, R70, UR10, R3, 0x2, P0 ;  /* 0x0000000a460a7c11 */ /* 0x000fc400080f1403 */
[----:B------:R-:W-:Y:S02]  /*33d0*/  LEA.HI.X R15, R79, UR10, R14, 0x2, P1 ;  /* 0x0000000a4f0f7c11 */ /* 0x000fe400088f140e */
[----:B------:R-:W-:Y:S02]  /*33e0*/  LEA.HI.X R75, R81, UR10, R2, 0x2, P3 ;  /* 0x0000000a514b7c11 */ /* 0x000fe400098f1402 */
[----:B------:R-:W-:Y:S02]  /*33f0*/  SHF.R.S32.HI R16, RZ, 0x1f, R83 ;  /* 0x0000001fff107819 */ /* 0x000fe40000011453 */
[----:B------:R-:W-:Y:S02]  /*3400*/  LEA R78, P0, R83, UR4, 0x2 ;  /* 0x00000004534e7c11 */ /* 0x000fe4000f8010ff */
[----:B------:R-:W-:Y:S02]  /*3410*/  SHF.L.U64.HI R122, R122, 0x2, R5 ;  /* 0x000000027a7a7819 */ /* 0x000fe40000010205 */
[----:B------:R-:W-:-:S02]  /*3420*/  LEA.HI.X R73, R80, UR10, R73, 0x2, P2 ;  /* 0x0000000a50497c11 */ /* 0x000fc400090f1449 */
[----:B------:R-:W-:Y:S02]  /*3430*/  SHF.R.S32.HI R3, RZ, 0x1f, R86 ;  /* 0x0000001fff037819 */ /* 0x000fe40000011456 */
[----:B------:R-:W-:Y:S02]  /*3440*/  LEA R14, P3, R86, UR4, 0x2 ;  /* 0x00000004560e7c11 */ /* 0x000fe4000f8610ff */
[----:B------:R-:W-:Y:S02]  /*3450*/  SHF.R.S32.HI R5, RZ, 0x1f, R118 ;  /* 0x0000001fff057819 */ /* 0x000fe40000011476 */
[----:B------:R-:W-:Y:S02]  /*3460*/  SHF.R.S32.HI R79, RZ, 0x1f, R84 ;  /* 0x0000001fff4f7819 */ /* 0x000fe40000011454 */
[----:B------:R-:W-:Y:S02]  /*3470*/  LEA R80, P1, R84, UR4, 0x2 ;  /* 0x0000000454507c11 */ /* 0x000fe4000f8210ff */
[----:B------:R-:W-:-:S02]  /*3480*/  LEA.HI.X R77, R83, UR10, R16, 0x2, P0 ;  /* 0x0000000a534d7c11 */ /* 0x000fc400080f1410 */
[----:B------:R-:W-:Y:S02]  /*3490*/  SHF.R.S32.HI R2, RZ, 0x1f, R85 ;  /* 0x0000001fff027819 */ /* 0x000fe40000011455 */
[----:B------:R-:W-:Y:S02]  /*34a0*/  LEA R82, P2, R85, UR4, 0x2 ;  /* 0x0000000455527c11 */ /* 0x000fe4000f8410ff */
[----:B------:R-:W-:Y:S02]  /*34b0*/  LEA.HI.X R83, R86, UR10, R3, 0x2, P3 ;  /* 0x0000000a56537c11 */ /* 0x000fe400098f1403 */
[----:B------:R-:W-:Y:S02]  /*34c0*/  SHF.L.U64.HI R118, R118, 0x2, R5 ;  /* 0x0000000276767819 */ /* 0x000fe40000010205 */
[----:B------:R-:W-:Y:S02]  /*34d0*/  LEA.HI.X R79, R84, UR10, R79, 0x2, P1 ;  /* 0x0000000a544f7c11 */ /* 0x000fe400088f144f */
[----:B------:R-:W-:-:S02]  /*34e0*/  SHF.R.S32.HI R20, RZ, 0x1f, R87 ;  /* 0x0000001fff147819 */ /* 0x000fc40000011457 */
[----:B------:R-:W-:Y:S02]  /*34f0*/  LEA R86, P0, R87, UR4, 0x2 ;  /* 0x0000000457567c11 */ /* 0x000fe4000f8010ff */
[----:B------:R-:W-:Y:S02]  /*3500*/  SHF.R.S32.HI R5, RZ, 0x1f, R94 ;  /* 0x0000001fff057819 */ /* 0x000fe4000001145e */
[----:B------:R-:W-:Y:S02]  /*3510*/  SHF.R.S32.HI R19, RZ, 0x1f, R88 ;  /* 0x0000001fff137819 */ /* 0x000fe40000011458 */
[----:B------:R-:W-:Y:S02]  /*3520*/  LEA R16, P1, R88, UR4, 0x2 ;  /* 0x0000000458107c11 */ /* 0x000fe4000f8210ff */
[----:B------:R-:W-:Y:S02]  /*3530*/  LEA.HI.X R81, R85, UR10, R2, 0x2, P2 ;  /* 0x0000000a55517c11 */ /* 0x000fe400090f1402 */
[----:B------:R-:W-:-:S02]  /*3540*/  LEA.HI.X R85, R87, UR10, R20, 0x2, P0 ;  /* 0x0000000a57557c11 */ /* 0x000fc400080f1414 */
[----:B------:R-:W-:Y:S02]  /*3550*/  SHF.L.U64.HI R5, R94, 0x2, R5 ;  /* 0x000000025e057819 */ /* 0x000fe40000010205 */
[----:B------:R-:W-:Y:S02]  /*3560*/  SHF.R.S32.HI R2, RZ, 0x1f, R89 ;  /* 0x0000001fff027819 */ /* 0x000fe40000011459 */
[----:B------:R-:W-:Y:S02]  /*3570*/  LEA R13, P2, R89, UR4, 0x2 ;  /* 0x00000004590d7c11 */ /* 0x000fe4000f8410ff */
[----:B------:R-:W-:Y:S01]  /*3580*/  LEA.HI.X R87, R88, UR10, R19, 0x2, P1 ;  /* 0x0000000a58577c11 */ /* 0x000fe200088f1413 */
[----:B------:R-:W-:Y:S01]  /*3590*/  IMAD R19, R44, c[0x0][0x188], RZ ;  /* 0x000062002c137a24 */ /* 0x000fe200078e02ff */
[----:B------:R-:W-:Y:S02]  /*35a0*/  SHF.R.S32.HI R20, RZ, 0x1f, R91 ;  /* 0x0000001fff147819 */ /* 0x000fe4000001145b */
[----:B------:R-:W-:-:S02]  /*35b0*/  LEA R94, P0, R91, UR4, 0x2 ;  /* 0x000000045b5e7c11 */ /* 0x000fc4000f8010ff */
[----:B------:R-:W-:Y:S02]  /*35c0*/  SHF.R.S32.HI R95, RZ, 0x1f, R92 ;  /* 0x0000001fff5f7819 */ /* 0x000fe4000001145c */
[C---:B------:R-:W-:Y:S02]  /*35d0*/  LEA R96, P1, R92.reuse, UR4, 0x2 ;  /* 0x000000045c607c11 */ /* 0x040fe4000f8210ff */
[----:B------:R-:W-:Y:S02]  /*35e0*/  LEA.HI.X R89, R89, UR10, R2, 0x2, P2 ;  /* 0x0000000a59597c11 */ /* 0x000fe400090f1402 */
[----:B------:R-:W-:Y:S02]  /*35f0*/  LEA.HI.X R93, R91, UR10, R20, 0x2, P0 ;  /* 0x0000000a5b5d7c11 */ /* 0x000fe400080f1414 */
[----:B------:R-:W-:Y:S01]  /*3600*/  LEA.HI.X R95, R92, UR10, R95, 0x2, P1 ;  /* 0x0000000a5c5f7c11 */ /* 0x000fe200088f145f */
[----:B------:R-:W-:Y:S01]  /*3610*/  CS2R R20, SRZ ;  /* 0x0000000000147805 */ /* 0x000fe2000001ff00 */
[----:B------:R-:W-:-:S02]  /*3620*/  IADD3 R4, P2, R4, c[0x0][0x168], RZ ;  /* 0x00005a0004047a10 */ /* 0x000fc40007f5e0ff */
[----:B------:R-:W-:Y:S02]  /*3630*/  SHF.R.S32.HI R17, RZ, 0x1f, R90 ;  /* 0x0000001fff117819 */ /* 0x000fe4000001145a */
[----:B------:R-:W-:Y:S01]  /*3640*/  LEA R3, P3, R90, UR4, 0x2 ;  /* 0x000000045a037c11 */ /* 0x000fe2000f8610ff */
[----:B------:R-:W-:Y:S01]  /*3650*/  UMOV UR4, URZ ;  /* 0x0000003f00047c82 */ /* 0x000fe20008000000 */
[----:B------:R-:W-:Y:S02]  /*3660*/  IADD3 R7, P1, R7, c[0x0][0x168], RZ ;  /* 0x00005a0007077a10 */ /* 0x000fe40007f3e0ff */
[----:B------:R-:W-:Y:S02]  /*3670*/  IADD3 R72, P0, R72, c[0x0][0x168], RZ ;  /* 0x00005a0048487a10 */ /* 0x000fe40007f1e0ff */
[----:B------:R-:W-:Y:S02]  /*3680*/  IADD3 R74, P4, R74, c[0x0][0x168], RZ ;  /* 0x00005a004a4a7a10 */ /* 0x000fe40007f9e0ff */
[----:B------:R-:W-:-:S02]  /*3690*/  IADD3.X R8, R8, c[0x0][0x16c], RZ, P2, !PT ;  /* 0x00005b0008087a10 */ /* 0x000fc400017fe4ff */
[----:B------:R-:W-:Y:S01]  /*36a0*/  LEA.HI.X R2, R90, UR10, R17, 0x2, P3 ;  /* 0x0000000a5a027c11 */ /* 0x000fe200098f1411 */
[----:B------:R-:W-:Y:S01]  /*36b0*/  IMAD R17, R47, c[0x0][0x188], RZ ;  /* 0x000062002f117a24 */ /* 0x000fe200078e02ff */
[----:B------:R-:W-:Y:S01]  /*36c0*/  IADD3 R80, P2, R80, c[0x0][0x168], RZ ;  /* 0x00005a0050507a10 */ /* 0x000fe20007f5e0ff */
[----:B------:R-:W-:Y:S01]  /*36d0*/  IMAD R17, R71, c[0x0][0x188], RZ ;  /* 0x0000620047117a24 */ /* 0x000fe200078e02ff */
[----:B------:R-:W-:Y:S01]  /*36e0*/  IADD3.X R10, R10, c[0x0][0x16c], RZ, P1, !PT ;  /* 0x00005b000a0a7a10 */ /* 0x000fe20000ffe4ff */
[----:B------:R-:W-:Y:S01]  /*36f0*/  UMOV UR10, 0x1 ;  /* 0x00000001000a7882 */ /* 0x000fe20000000000 */
[----:B------:R-:W-:Y:S02]  /*3700*/  IADD3.X R15, R15, c[0x0][0x16c], RZ, P0, !PT ;  /* 0x00005b000f0f7a10 */ /* 0x000fe400007fe4ff */
[----:B------:R-:W-:Y:S02]  /*3710*/  IADD3.X R73, R73, c[0x0][0x16c], RZ, P4, !PT ;  /* 0x00005b0049497a10 */ /* 0x000fe400027fe4ff */
[----:B------:R-:W-:-:S02]  /*3720*/  IADD3 R76, P5, R76, c[0x0][0x168], RZ ;  /* 0x00005a004c4c7a10 */ /* 0x000fc40007fbe0ff */
[----:B------:R-:W-:Y:S02]  /*3730*/  IADD3 R78, P3, R78, c[0x0][0x168], RZ ;  /* 0x00005a004e4e7a10 */ /* 0x000fe40007f7e0ff */
[----:B------:R-:W-:Y:S02]  /*3740*/  IADD3 R82, P1, R82, c[0x0][0x168], RZ ;  /* 0x00005a0052527a10 */ /* 0x000fe40007f3e0ff */
[----:B------:R-:W-:Y:S02]  /*3750*/  IADD3 R84, P0, R14, c[0x0][0x168], RZ ;  /* 0x00005a000e547a10 */ /* 0x000fe40007f1e0ff */
[----:B------:R-:W-:Y:S02]  /*3760*/  IADD3 R86, P4, R86, c[0x0][0x168], RZ ;  /* 0x00005a0056567a10 */ /* 0x000fe40007f9e0ff */
[----:B------:R-:W-:Y:S02]  /*3770*/  IADD3.X R79, R79, c[0x0][0x16c], RZ, P2, !PT ;  /* 0x00005b004f4f7a10 */ /* 0x000fe400017fe4ff */
[----:B------:R-:W-:-:S02]  /*3780*/  IADD3.X R75, R75, c[0x0][0x16c], RZ, P5, !PT ;  /* 0x00005b004b4b7a10 */ /* 0x000fc40002ffe4ff */
[----:B------:R-:W-:Y:S02]  /*3790*/  IADD3.X R77, R77, c[0x0][0x16c], RZ, P3, !PT ;  /* 0x00005b004d4d7a10 */ /* 0x000fe40001ffe4ff */
[----:B------:R-:W-:Y:S02]  /*37a0*/  IADD3 R92, P2, R3, c[0x0][0x168], RZ ;  /* 0x00005a00035c7a10 */ /* 0x000fe40007f5e0ff */
[----:B------:R-:W-:Y:S02]  /*37b0*/  IADD3.X R81, R81, c[0x0][0x16c], RZ, P1, !PT ;  /* 0x00005b0051517a10 */ /* 0x000fe40000ffe4ff */
[----:B------:R-:W-:Y:S02]  /*37c0*/  IADD3.X R83, R83, c[0x0][0x16c], RZ, P0, !PT ;  /* 0x00005b0053537a10 */ /* 0x000fe400007fe4ff */
[----:B------:R-:W-:Y:S02]  /*37d0*/  IADD3.X R85, R85, c[0x0][0x16c], RZ, P4, !PT ;  /* 0x00005b0055557a10 */ /* 0x000fe400027fe4ff */
[----:B------:R-:W-:-:S02]  /*37e0*/  IADD3 R6, P6, R6, c[0x0][0x168], RZ ;  /* 0x00005a0006067a10 */ /* 0x000fc40007fde0ff */
[----:B------:R-:W-:Y:S02]  /*37f0*/  IADD3 R88, P5, R16, c[0x0][0x168], RZ ;  /* 0x00005a0010587a10 */ /* 0x000fe40007fbe0ff */
[----:B------:R-:W-:Y:S02]  /*3800*/  IADD3 R90, P3, R13, c[0x0][0x168], RZ ;  /* 0x00005a000d5a7a10 */ /* 0x000fe40007f7e0ff */
[----:B------:R-:W-:Y:S02]  /*3810*/  IADD3 R94, P1, R94, c[0x0][0x168], RZ ;  /* 0x00005a005e5e7a10 */ /* 0x000fe40007f3e0ff */
[----:B------:R-:W-:Y:S02]  /*3820*/  IADD3 R96, P0, R96, c[0x0][0x168], RZ ;  /* 0x00005a0060607a10 */ /* 0x000fe40007f1e0ff */
[----:B------:R-:W-:Y:S02]  /*3830*/  IADD3 R11, P4, R11, c[0x0][0x160], RZ ;  /* 0x000058000b0b7a10 */ /* 0x000fe40007f9e0ff */
[----:B------:R-:W-:-:S02]  /*3840*/  IADD3.X R91, R2, c[0x0][0x16c], RZ, P2, !PT ;  /* 0x00005b00025b7a10 */ /* 0x000fc400017fe4ff */
[----:B------:R-:W-:Y:S02]  /*3850*/  IADD3.X R9, R9, c[0x0][0x16c], RZ, P6, !PT ;  /* 0x00005b0009097a10 */ /* 0x000fe400037fe4ff */
[----:B------:R-:W-:Y:S02]  /*3860*/  IADD3.X R87, R87, c[0x0][0x16c], RZ, P5, !PT ;  /* 0x00005b0057577a10 */ /* 0x000fe40002ffe4ff */
[----:B------:R-:W-:Y:S02]  /*3870*/  IADD3.X R89, R89, c[0x0][0x16c], RZ, P3, !PT ;  /* 0x00005b0059597a10 */ /* 0x000fe40001ffe4ff */
[----:B------:R-:W-:Y:S02]  /*3880*/  IADD3.X R93, R93, c[0x0][0x16c], RZ, P1, !PT ;  /* 0x00005b005d5d7a10 */ /* 0x000fe40000ffe4ff */
[----:B------:R-:W-:Y:S02]  /*3890*/  IADD3.X R95, R95, c[0x0][0x16c], RZ, P0, !PT ;  /* 0x00005b005f5f7a10 */ /* 0x000fe400007fe4ff */
[----:B------:R-:W-:-:S02]  /*38a0*/  IADD3.X R12, R12, c[0x0][0x164], RZ, P4, !PT ;  /* 0x000059000c0c7a10 */ /* 0x000fc400027fe4ff */
[----:B------:R-:W-:Y:S02]  /*38b0*/  LOP3.LUT R3, R102, 0x20, RZ, 0x3c, !PT ;  /* 0x0000002066037812 */ /* 0x000fe400078e3cff */
[----:B------:R-:W-:Y:S02]  /*38c0*/  LOP3.LUT R2, R101, 0x40, RZ, 0x3c, !PT ;  /* 0x0000004065027812 */ /* 0x000fe400078e3cff */
.L_x_1:
[----:B------:R-:W-:-:S04]  /*38d0*/  DEPBAR.LE SB0, 0x2 ;  /* 0x000080800000791a */ /* 0x000fc80000000000 */
[----:B------:R-:W-:Y:S01]  /*38e0*/  UIADD3 UR5, UR5, 0x1, URZ ;  /* 0x0000000105057890 */ /* 0x000fe2000fffe03f */
[----:B------:R-:W-:-:S03]  /*38f0*/  LOP3.LUT R3, R102, 0x20, RZ, 0x3c, !PT ;  /* 0x0000002066037812 */ /* 0x000fc600078e3cff */
[----:B------:R-:W-:-:S04]  /*3900*/  UISETP.GT.AND UP0, UPT, UR5, 0x1, UPT ;  /* 0x000000010500788c */ /* 0x000fc8000bf04270 */
[----:B------:R-:W-:-:S06]  /*3910*/  USEL UR5, UR5, URZ, !UP0 ;  /* 0x0000003f05057287 */ /* 0x000fcc000c000000 */
[----:B------:R-:W-:Y:S02]  /*3920*/  IMAD.U32 R13, RZ, RZ, UR5 ;  /* 0x00000005ff0d7e24 */ /* 0x000fe4000f8e00ff */
[----:B------:R-:W-:Y:S02]  /*3930*/  IMAD.U32 R14, RZ, RZ, UR5 ;  /* 0x00000005ff0e7e24 */ /* 0x000fe4000f8e00ff */
[----:B------:R-:W-:Y:S02]  /*3940*/  IMAD.U32 R2, RZ, RZ, UR5 ;  /* 0x00000005ff027e24 */ /* 0x000fe4000f8e00ff */
[----:B------:R-:W-:Y:S01]  /*3950*/  IMAD R13, R13, 0x8000, R102 ;  /* 0x000080000d0d7824 */ /* 0x000fe200078e0266 */
[----:B------:R-:W-:Y:S01]  /*3960*/  BAR.SYNC.DEFER_BLOCKING 0x0 ;  /* 0x0000000000007b1d */ /* 0x000fe20000010000 */
[----:B------:R-:W-:Y:S02]  /*3970*/  IMAD R14, R14, 0x8000, R3 ;  /* 0x000080000e0e7824 */ /* 0x000fe400078e0203 */
[----:B------:R-:W-:-:S02]  /*3980*/  IMAD R2, R2, 0x8000, R101 ;  /* 0x0000800002027824 */ /* 0x000fc400078e0265 */
[----:B------:R-:W-:Y:S01]  /*3990*/  IMAD.U32 R3, RZ, RZ, UR5 ;  /* 0x00000005ff037e24 */ /* 0x000fe2000f8e00ff */
[----:B------:R-:W-:Y:S04]  /*39a0*/  LDS R68, [R13] ;  /* 0x000000000d447984 */ /* 0x000fe80000000800 */
[----:B------:R-:W-:Y:S04]  /*39b0*/  LDS R70, [R13+0x800] ;  /* 0x000800000d467984 */ /* 0x000fe80000000800 */
[----:B------:R-:W-:Y:S04]  /*39c0*/  LDS R69, [R14] ;  /* 0x000000000e457984 */ /* 0x000fe80000000800 */
[----:B------:R-:W-:Y:S04]  /*39d0*/  LDS R71, [R14+0x800] ;  /* 0x000800000e477984 */ /* 0x000fe80000000800 */
[----:B------:R-:W1:Y:S04]  /*39e0*/  LDSM.16.M88.4 R32, [R2+0x10000] ;  /* 0x010000000220783b */ /* 0x000e680000000200 */
[----:B------:R-:W2:Y:S04]  /*39f0*/  LDSM.16.M88.4 R44, [R2+0x12000] ;  /* 0x01200000022c783b */ /* 0x000ea80000000200 */
[----:B------:R-:W3:Y:S04]  /*3a00*/  LDSM.16.M88.4 R60, [R2+0x14000] ;  /* 0x01400000023c783b */ /* 0x000ee80000000200 */
[----:B------:R-:W4:Y:S04]  /*3a10*/  LDSM.16.M88.4 R16, [R2+0x16000] ;  /* 0x016000000210783b */ /* 0x000f280000000200 */
[----:B------:R-:W-:Y:S04]  /*3a20*/  LDS R24, [R13+0x100] ;  /* 0x000100000d187984 */ /* 0x000fe80000000800 */
[----:B------:R-:W-:Y:S04]  /*3a30*/  LDS R26, [R13+0x900] ;  /* 0x000900000d1a7984 */ /* 0x000fe80000000800 */
[----:B------:R-:W-:Y:S04]  /*3a40*/  LDS R25, [R14+0x100] ;  /* 0x000100000e197984 */ /* 0x000fe80000000800 */
[----:B------:R-:W5:Y:S01]  /*3a50*/  LDS R27, [R14+0x900] ;  /* 0x000900000e1b7984 */ /* 0x000f620000000800 */
[C---:B-1----:R-:W-:Y:S08]  /*3a60*/  HMMA.1688.F32.TF32 R28, R68.reuse, R32, R28 ;  /* 0x00000020441c723c */ /* 0x042ff0000008101c */
[C---:B--2---:R-:W-:Y:S08]  /*3a70*/  HMMA.1688.F32.TF32 R40, R68.reuse, R44, R40 ;  /* 0x0000002c4428723c */ /* 0x044ff00000081028 */
[C---:B---3--:R-:W-:Y:S08]  /*3a80*/  HMMA.1688.F32.TF32 R52, R68.reuse, R60, R52 ;  /* 0x0000003c4434723c */ /* 0x048ff00000081034 */
[----:B----4-:R-:W-:Y:S01]  /*3a90*/  HMMA.1688.F32.TF32 R64, R68, R16, R64 ;  /* 0x000000104440723c */ /* 0x010fe20000081040 */
[----:B------:R-:W-:Y:S04]  /*3aa0*/  LDS R68, [R13+0x1000] ;  /* 0x001000000d447984 */ /* 0x000fe80000000800 */
[----:B------:R-:W-:Y:S03]  /*3ab0*/  LDS R70, [R13+0x1800] ;  /* 0x001800000d467984 */ /* 0x000fe60000000800 */
[C---:B-----5:R-:W-:Y:S01]  /*3ac0*/  HMMA.1688.F32.TF32 R56, R24.reuse, R32, R56 ;  /* 0x000000201838723c */ /* 0x060fe20000081038 */
[----:B------:R-:W-:Y:S04]  /*3ad0*/  LDS R69, [R14+0x1000] ;  /* 0x001000000e457984 */ /* 0x000fe80000000800 */
[----:B------:R-:W1:Y:S03]  /*3ae0*/  LDS R71, [R14+0x1800] ;  /* 0x001800000e477984 */ /* 0x000e660000000800 */
[C---:B------:R-:W-:Y:S08]  /*3af0*/  HMMA.1688.F32.TF32 R48, R24.reuse, R44, R48 ;  /* 0x0000002c1830723c */ /* 0x040ff00000081030 */
[C---:B------:R-:W-:Y:S08]  /*3b00*/  HMMA.1688.F32.TF32 R36, R24.reuse, R60, R36 ;  /* 0x0000003c1824723c */ /* 0x040ff00000081024 */
[----:B------:R-:W-:Y:S01]  /*3b10*/  HMMA.1688.F32.TF32 R20, R24, R16, R20 ;  /* 0x000000101814723c */ /* 0x000fe20000081014 */
[----:B------:R-:W-:Y:S04]  /*3b20*/  LDS R24, [R13+0x1100] ;  /* 0x001100000d187984 */ /* 0x000fe80000000800 */
[----:B------:R-:W-:Y:S04]  /*3b30*/  LDS R26, [R13+0x1900] ;  /* 0x001900000d1a7984 */ /* 0x000fe80000000800 */
[----:B------:R-:W-:Y:S04]  /*3b40*/  LDS R25, [R14+0x1100] ;  /* 0x001100000e197984 */ /* 0x000fe80000000800 */
[----:B------:R-:W2:Y:S01]  /*3b50*/  LDS R27, [R14+0x1900] ;  /* 0x001900000e1b7984 */ /* 0x000ea20000000800 */
[C---:B-1----:R-:W-:Y:S08]  /*3b60*/  HMMA.1688.F32.TF32 R28, R68.reuse, R34, R28 ;  /* 0x00000022441c723c */ /* 0x042ff0000008101c */
[C---:B------:R-:W-:Y:S08]  /*3b70*/  HMMA.1688.F32.TF32 R40, R68.reuse, R46, R40 ;  /* 0x0000002e4428723c */ /* 0x040ff00000081028 */
[C---:B------:R-:W-:Y:S08]  /*3b80*/  HMMA.1688.F32.TF32 R52, R68.reuse, R62, R52 ;  /* 0x0000003e4434723c */ /* 0x040ff00000081034 */
[----:B------:R-:W-:Y:S01]  /*3b90*/  HMMA.1688.F32.TF32 R64, R68, R18, R64 ;  /* 0x000000124440723c */ /* 0x000fe20000081040 */
[----:B------:R-:W-:Y:S04]  /*3ba0*/  LDS R68, [R13+0x2000] ;  /* 0x002000000d447984 */ /* 0x000fe80000000800 */
[----:B------:R-:W-:Y:S02]  /*3bb0*/  LDS R70, [R13+0x2800] ;  /* 0x002800000d467984 */ /* 0x000fe40000000800 */
[----:B------:R-:W-:Y:S01]  /*3bc0*/  LOP3.LUT R71, R101, 0x40, RZ, 0x3c, !PT ;  /* 0x0000004065477812 */ /* 0x000fe200078e3cff */
[----:B--2---:R-:W-:Y:S01]  /*3bd0*/  HMMA.1688.F32.TF32 R32, R24, R34, R56 ;  /* 0x000000221820723c */ /* 0x004fe20000081038 */
[----:B------:R-:W-:Y:S03]  /*3be0*/  LDS R69, [R14+0x2000] ;  /* 0x002000000e457984 */ /* 0x000fe60000000800 */
[----:B------:R-:W-:-:S02]  /*3bf0*/  IMAD R3, R3, 0x8000, R71 ;  /* 0x0000800003037824 */ /* 0x000fc400078e0247 */
[----:B------:R-:W-:Y:S02]  /*3c00*/  LDS R71, [R14+0x2800] ;  /* 0x002800000e477984 */ /* 0x000fe40000000800 */
[C---:B------:R-:W-:Y:S02]  /*3c10*/  HMMA.1688.F32.TF32 R44, R24.reuse, R46, R48 ;  /* 0x0000002e182c723c */ /* 0x040fe40000081030 */
[----:B------:R-:W1:Y:S04]  /*3c20*/  LDSM.16.M88.4 R48, [R3+0x14000] ;  /* 0x014000000330783b */ /* 0x000e680000000200 */
[----:B------:R-:W-:Y:S02]  /*3c30*/  LDSM.16.M88.4 R56, [R3+0x16000] ;  /* 0x016000000338783b */ /* 0x000fe40000000200 */
[C---:B------:R-:W-:Y:S02]  /*3c40*/  HMMA.1688.F32.TF32 R60, R24.reuse, R62, R36 ;  /* 0x0000003e183c723c */ /* 0x040fe40000081024 */
[----:B------:R-:W2:Y:S06]  /*3c50*/  LDSM.16.M88.4 R36, [R3+0x12000] ;  /* 0x012000000324783b */ /* 0x000eac0000000200 */
[----:B------:R-:W-:Y:S01]  /*3c60*/  HMMA.1688.F32.TF32 R16, R24, R18, R20 ;  /* 0x000000121810723c */ /* 0x000fe20000081014 */
[----:B------:R-:W-:Y:S04]  /*3c70*/  LDS R20, [R13+0x2100] ;  /* 0x002100000d147984 */ /* 0x000fe80000000800 */
[----:B------:R-:W-:Y:S04]  /*3c80*/  LDS R22, [R13+0x2900] ;  /* 0x002900000d167984 */ /* 0x000fe80000000800 */
[----:B------:R-:W-:Y:S04]  /*3c90*/  LDS R21, [R14+0x2100] ;  /* 0x002100000e157984 */ /* 0x000fe80000000800 */
[----:B------:R-:W3:Y:S04]  /*3ca0*/  LDS R23, [R14+0x2900] ;  /* 0x002900000e177984 */ /* 0x000ee80000000800 */
[----:B------:R-:W4:Y:S01]  /*3cb0*/  LDSM.16.M88.4 R24, [R3+0x10000] ;  /* 0x010000000318783b */ /* 0x000f220000000200 */
[C---:B-1----:R-:W-:Y:S08]  /*3cc0*/  HMMA.1688.F32.TF32 R52, R68.reuse, R48, R52 ;  /* 0x000000304434723c */ /* 0x042ff00000081034 */
[C---:B--2---:R-:W-:Y:S08]  /*3cd0*/  HMMA.1688.F32.TF32 R40, R68.reuse, R36, R40 ;  /* 0x000000244428723c */ /* 0x044ff00000081028 */
[----:B------:R-:W-:Y:S08]  /*3ce0*/  HMMA.1688.F32.TF32 R64, R68, R56, R64 ;  /* 0x000000384440723c */ /* 0x000ff00000081040 */
[C---:B---3--:R-:W-:Y:S08]  /*3cf0*/  HMMA.1688.F32.TF32 R44, R20.reuse, R36, R44 ;  /* 0x00000024142c723c */ /* 0x048ff0000008102c */
[C---:B----4-:R-:W-:Y:S08]  /*3d00*/  HMMA.1688.F32.TF32 R32, R20.reuse, R24, R32 ;  /* 0x000000181420723c */ /* 0x050ff00000081020 */
[C---:B------:R-:W-:Y:S08]  /*3d10*/  HMMA.1688.F32.TF32 R60, R20.reuse, R48, R60 ;  /* 0x00000030143c723c */ /* 0x040ff0000008103c */
[----:B------:R-:W-:Y:S01]  /*3d20*/  HMMA.1688.F32.TF32 R16, R20, R56, R16 ;  /* 0x000000381410723c */ /* 0x000fe20000081010 */
[----:B------:R-:W-:Y:S04]  /*3d30*/  LDS R20, [R13+0x3000] ;  /* 0x003000000d147984 */ /* 0x000fe80000000800 */
[----:B------:R-:W-:Y:S03]  /*3d40*/  LDS R22, [R13+0x3800] ;  /* 0x003800000d167984 */ /* 0x000fe60000000800 */
[----:B------:R-:W-:Y:S01]  /*3d50*/  HMMA.1688.F32.TF32 R28, R68, R24, R28 ;  /* 0x00000018441c723c */ /* 0x000fe2000008101c */
[----:B------:R-:W-:Y:S04]  /*3d60*/  LDS R21, [R14+0x3000] ;  /* 0x003000000e157984 */ /* 0x000fe80000000800 */
[----:B------:R-:W1:Y:S04]  /*3d70*/  LDS R23, [R14+0x3800] ;  /* 0x003800000e177984 */ /* 0x000e680000000800 */
[----:B------:R-:W-:Y:S04]  /*3d80*/  LDS R24, [R13+0x4000] ;  /* 0x004000000d187984 */ /* 0x000fe80000000800 */
[----:B------:R-:W-:Y:S04]  /*3d90*/  LDS R25, [R14+0x4000] ;  /* 0x004000000e197984 */ /* 0x000fe80000000800 */
[----:B------:R-:W-:Y:S07]  /*3da0*/  LDSM.16.M88.4 R68, [R2+0x16080] ;  /* 0x016080000244783b */ /* 0x000fee0000000200 */
[C---:B-1----:R-:W-:Y:S08]  /*3db0*/  HMMA.1688.F32.TF32 R28, R20.reuse, R26, R28 ;  /* 0x0000001a141c723c */ /* 0x042ff0000008101c */
[C---:B------:R-:W-:Y:S08]  /*3dc0*/  HMMA.1688.F32.TF32 R40, R20.reuse, R38, R40 ;  /* 0x000000261428723c */ /* 0x040ff00000081028 */
[C---:B------:R-:W-:Y:S08]  /*3dd0*/  HMMA.1688.F32.TF32 R52, R20.reuse, R50, R52 ;  /* 0x000000321434723c */ /* 0x040ff00000081034 */
[----:B------:R-:W-:Y:S01]  /*3de0*/  HMMA.1688.F32.TF32 R64, R20, R58, R64 ;  /* 0x0000003a1440723c */ /* 0x000fe20000081040 */
[----:B------:R-:W-:Y:S04]  /*3df0*/  LDS R20, [R13+0x3100] ;  /* 0x003100000d147984 */ /* 0x000fe80000000800 */
[----:B------:R-:W-:Y:S04]  /*3e00*/  LDS R22, [R13+0x3900] ;  /* 0x003900000d167984 */ /* 0x000fe80000000800 */
[----:B------:R-:W-:Y:S04]  /*3e10*/  LDS R21, [R14+0x3100] ;  /* 0x003100000e157984 */ /* 0x000fe80000000800 */
[----:B------:R-:W1:Y:S02]  /*3e20*/  LDS R23, [R14+0x3900] ;  /* 0x003900000e177984 */ /* 0x000e640000000800 */
[C---:B-1----:R-:W-:Y:S02]  /*3e30*/  HMMA.1688.F32.TF32 R32, R20.reuse, R26, R32 ;  /* 0x0000001a1420723c */ /* 0x042fe40000081020 */
[----:B------:R-:W-:Y:S04]  /*3e40*/  LDS R26, [R13+0x4800] ;  /* 0x004800000d1a7984 */ /* 0x000fe80000000800 */
[----:B------:R-:W1:Y:S02]  /*3e50*/  LDS R27, [R14+0x4800] ;  /* 0x004800000e1b7984 */ /* 0x000e640000000800 */
[C---:B------:R-:W-:Y:S08]  /*3e60*/  HMMA.1688.F32.TF32 R44, R20.reuse, R38, R44 ;  /* 0x00000026142c723c */ /* 0x040ff0000008102c */
[C---:B------:R-:W-:Y:S08]  /*3e70*/  HMMA.1688.F32.TF32 R60, R20.reuse, R50, R60 ;  /* 0x00000032143c723c */ /* 0x040ff0000008103c */
[----:B------:R-:W-:Y:S01]  /*3e80*/  HMMA.1688.F32.TF32 R56, R20, R58, R16 ;  /* 0x0000003a1438723c */ /* 0x000fe20000081010 */
[----:B------:R-:W-:Y:S04]  /*3e90*/  LDS R20, [R13+0x4100] ;  /* 0x004100000d147984 */ /* 0x000fe80000000800 */
[----:B------:R-:W-:Y:S04]  /*3ea0*/  LDS R22, [R13+0x4900] ;  /* 0x004900000d167984 */ /* 0x000fe80000000800 */
[----:B------:R-:W-:Y:S04]  /*3eb0*/  LDS R21, [R14+0x4100] ;  /* 0x004100000e157984 */ /* 0x000fe80000000800 */
[----:B------:R-:W2:Y:S04]  /*3ec0*/  LDS R23, [R14+0x4900] ;  /* 0x004900000e177984 */ /* 0x000ea80000000800 */
[----:B------:R-:W3:Y:S01]  /*3ed0*/  LDSM.16.M88.4 R16, [R2+0x10080] ;  /* 0x010080000210783b */ /* 0x000ee20000000200 */
[-C--:B-1----:R-:W-:Y:S08]  /*3ee0*/  HMMA.1688.F32.TF32 R64, R24, R68.reuse, R64 ;  /* 0x000000441840723c */ /* 0x082ff00000081040 */
[C---:B--2---:R-:W-:Y:S08]  /*3ef0*/  HMMA.1688.F32.TF32 R56, R20.reuse, R68, R56 ;  /* 0x000000441438723c */ /* 0x044ff00000081038 */
[-C--:B---3--:R-:W-:Y:S01]  /*3f00*/  HMMA.1688.F32.TF32 R36, R20, R16.reuse, R32 ;  /* 0x000000101424723c */ /* 0x088fe20000081020 */
[----:B------:R-:W1:Y:S07]  /*3f10*/  LDSM.16.M88.4 R32, [R2+0x12080] ;  /* 0x012080000220783b */ /* 0x000e6e0000000200 */
[----:B------:R-:W-:Y:S08]  /*3f20*/  HMMA.1688.F32.TF32 R28, R24, R16, R28 ;  /* 0x00000010181c723c */ /* 0x000ff0000008101c */
[-C--:B-1----:R-:W-:Y:S01]  /*3f30*/  HMMA.1688.F32.TF32 R48, R20, R32.reuse, R44 ;  /* 0x000000201430723c */ /* 0x082fe2000008102c */
[----:B------:R-:W1:Y:S07]  /*3f40*/  LDSM.16.M88.4 R44, [R2+0x14080] ;  /* 0x01408000022c783b */ /* 0x000e6e0000000200 */
[C---:B------:R-:W-:Y:S08]  /*3f50*/  HMMA.1688.F32.TF32 R40, R24.reuse, R32, R40 ;  /* 0x000000201828723c */ /* 0x040ff00000081028 */
[-C--:B-1----:R-:W-:Y:S01]  /*3f60*/  HMMA.1688.F32.TF32 R52, R24, R44.reuse, R52 ;  /* 0x0000002c1834723c */ /* 0x082fe20000081034 */
[----:B------:R-:W-:Y:S04]  /*3f70*/  LDS R24, [R13+0x5000] ;  /* 0x005000000d187984 */ /* 0x000fe80000000800 */
[----:B------:R-:W-:Y:S03]  /*3f80*/  LDS R26, [R13+0x5800] ;  /* 0x005800000d1a7984 */ /* 0x000fe60000000800 */
[----:B------:R-:W-:Y:S01]  /*3f90*/  HMMA.1688.F32.TF32 R60, R20, R44, R60 ;  /* 0x0000002c143c723c */ /* 0x000fe2000008103c */
[----:B------:R-:W-:Y:S04]  /*3fa0*/  LDS R25, [R14+0x5000] ;  /* 0x005000000e197984 */ /* 0x000fe80000000800 */
[----:B------:R-:W1:Y:S04]  /*3fb0*/  LDS R27, [R14+0x5800] ;  /* 0x005800000e1b7984 */ /* 0x000e680000000800 */
[----:B------:R-:W-:Y:S04]  /*3fc0*/  LDS R20, [R13+0x5100] ;  /* 0x005100000d147984 */ /* 0x000fe80000000800 */
[----:B------:R-:W-:Y:S04]  /*3fd0*/  LDS R22, [R13+0x5900] ;  /* 0x005900000d167984 */ /* 0x000fe80000000800 */
[----:B------:R-:W-:Y:S04]  /*3fe0*/  LDS R21, [R14+0x5100] ;  /* 0x005100000e157984 */ /* 0x000fe80000000800 */
[----:B------:R-:W2:Y:S04]  /*3ff0*/  LDS R23, [R14+0x5900] ;  /* 0x005900000e177984 */ /* 0x000ea80000000800 */
[----:B------:R-:W-:Y:S04]  /*4000*/  LDS R44, [R13+0x6100] ;  /* 0x006100000d2c7984 */ /* 0x000fe80000000800 */
[----:B------:R-:W-:Y:S01]  /*4010*/  LDS R45, [R14+0x6100] ;  /* 0x006100000e2d7984 */ /* 0x000fe20000000800 */
[C---:B-1----:R-:W-:Y:S08]  /*4020*/  HMMA.1688.F32.TF32 R40, R24.reuse, R34, R40 ;  /* 0x000000221828723c */ /* 0x042ff00000081028 */
[-C--:B------:R-:W-:Y:S08]  /*4030*/  HMMA.1688.F32.TF32 R28, R24, R18.reuse, R28 ;  /* 0x00000012181c723c */ /* 0x080ff0000008101c */
[C---:B--2---:R-:W-:Y:S08]  /*4040*/  HMMA.1688.F32.TF32 R36, R20.reuse, R18, R36 ;  /* 0x000000121424723c */ /* 0x044ff00000081024 */
[C---:B------:R-:W-:Y:S01]  /*4050*/  HMMA.1688.F32.TF32 R32, R20.reuse, R34, R48 ;  /* 0x000000221420723c */ /* 0x040fe20000081030 */
[----:B------:R-:W-:Y:S07]  /*4060*/  LDSM.16.M88.4 R48, [R3+0x12080] ;  /* 0x012080000330783b */ /* 0x000fee0000000200 */
[-C--:B------:R-:W-:Y:S08]  /*4070*/  HMMA.1688.F32.TF32 R60, R20, R46.reuse, R60 ;  /* 0x0000002e143c723c */ /* 0x080ff0000008103c */
[C---:B------:R-:W-:Y:S01]  /*4080*/  HMMA.1688.F32.TF32 R52, R24.reuse, R46, R52 ;  /* 0x0000002e1834723c */ /* 0x040fe20000081034 */
[----:B------:R-:W-:Y:S04]  /*4090*/  LDS R46, [R13+0x6900] ;  /* 0x006900000d2e7984 */ /* 0x000fe80000000800 */
[----:B------:R-:W-:Y:S03]  /*40a0*/  LDS R47, [R14+0x6900] ;  /* 0x006900000e2f7984 */ /* 0x000fe60000000800 */
[-C--:B------:R-:W-:Y:S01]  /*40b0*/  HMMA.1688.F32.TF32 R64, R24, R70.reuse, R64 ;  /* 0x000000461840723c */ /* 0x080fe20000081040 */
[----:B------:R-:W-:Y:S04]  /*40c0*/  LDS R24, [R13+0x6000] ;  /* 0x006000000d187984 */ /* 0x000fe80000000800 */
[----:B------:R-:W-:Y:S03]  /*40d0*/  LDS R26, [R13+0x6800] ;  /* 0x006800000d1a7984 */ /* 0x000fe60000000800 */
[----:B------:R-:W-:Y:S01]  /*40e0*/  HMMA.1688.F32.TF32 R20, R20, R70, R56 ;  /* 0x000000461414723c */ /* 0x000fe20000081038 */
[----:B------:R-:W-:Y:S04]  /*40f0*/  LDS R25, [R14+0x6000] ;  /* 0x006000000e197984 */ /* 0x000fe80000000800 */
[----:B------:R-:W-:Y:S04]  /*4100*/  LDS R27, [R14+0x6800] ;  /* 0x006800000e1b7984 */ /* 0x000fe80000000800 */
[----:B------:R-:W1:Y:S04]  /*4110*/  LDSM.16.M88.4 R56, [R3+0x10080] ;  /* 0x010080000338783b */ /* 0x000e680000000200 */
[----:B------:R-:W2:Y:S01]  /*4120*/  LDSM.16.M88.4 R68, [R3+0x16080] ;  /* 0x016080000344783b */ /* 0x000ea20000000200 */
[-C--:B-1----:R-:W-:Y:S08]  /*4130*/  HMMA.1688.F32.TF32 R28, R24, R56.reuse, R28 ;  /* 0x00000038181c723c */ /* 0x082ff0000008101c */
[----:B------:R-:W-:Y:S01]  /*4140*/  HMMA.1688.F32.TF32 R16, R44, R56, R36 ;  /* 0x000000382c10723c */ /* 0x000fe20000081024 */
[----:B------:R-:W3:Y:S01]  /*4150*/  LDL R57, [R1] ;  /* 0x0000000001397983 */ /* 0x000ee20000100800 */
[----:B------:R-:W-:Y:S01]  /*4160*/  UISETP.GE.AND UP1, UPT, UR4, UR12, UPT ;  /* 0x0000000c0400728c */ /* 0x000fe2000bf26270 */
[----:B------:R-:W-:Y:S01]  /*4170*/  ISETP.GE.AND P0, PT, R99, UR9, PT ;  /* 0x0000000963007c0c */ /* 0x000fe2000bf06270 */
[----:B------:R-:W-:Y:S01]  /*4180*/  UIADD3 UR10, UR10, 0x1, URZ ;  /* 0x000000010a0a7890 */ /* 0x000fe2000fffe03f */
[----:B------:R-:W1:Y:S01]  /*4190*/  LDSM.16.M88.4 R36, [R3+0x14080] ;  /* 0x014080000324783b */ /* 0x000e620000000200 */
[----:B------:R-:W-:Y:S01]  /*41a0*/  UIADD3 UR4, UR4, 0x1, URZ ;  /* 0x0000000104047890 */ /* 0x000fe2000fffe03f */
[----:B------:R-:W-:Y:S01]  /*41b0*/  SEL R2, RZ, 0x4, P0 ;  /* 0x00000004ff027807 */ /* 0x000fe20000000000 */
[----:B------:R-:W-:Y:S01]  /*41c0*/  HMMA.1688.F32.TF32 R40, R24, R48, R40 ;  /* 0x000000301828723c */ /* 0x000fe20000081028 */
[----:B------:R-:W-:Y:S01]  /*41d0*/  PLOP3.LUT P1, PT, PT, PT, UP1, 0x40, 0x0 ;  /* 0x000000000000781c */ /* 0x000fe20003f2e818 */
[----:B------:R-:W-:Y:S01]  /*41e0*/  UISETP.GT.AND UP0, UPT, UR10, 0x1, UPT ;  /* 0x000000010a00788c */ /* 0x000fe2000bf04270 */
[----:B------:R-:W-:-:S02]  /*41f0*/  PLOP3.LUT P2, PT, PT, PT, UP1, 0x40, 0x0 ;  /* 0x000000000000781c */ /* 0x000fc40003f4e818 */
[----:B------:R-:W-:Y:S01]  /*4200*/  SEL R2, R2, RZ, P1 ;  /* 0x000000ff02027207 */ /* 0x000fe20000800000 */
[----:B------:R-:W-:Y:S01]  /*4210*/  USEL UR10, UR10, URZ, !UP0 ;  /* 0x0000003f0a0a7287 */ /* 0x000fe2000c000000 */
[----:B------:R-:W-:Y:S01]  /*4220*/  PLOP3.LUT P4, PT, PT, PT, UP1, 0x40, 0x0 ;  /* 0x000000000000781c */ /* 0x000fe20003f8e818 */
[----:B--2---:R-:W-:Y:S01]  /*4230*/  HMMA.1688.F32.TF32 R64, R24, R68, R64 ;  /* 0x000000441840723c */ /* 0x004fe20000081040 */
[----:B------:R-:W-:Y:S01]  /*4240*/  ISETP.NE.U32.AND P0, PT, R2, RZ, PT ;  /* 0x000000ff0200720c */ /* 0x000fe20003f05070 */
[----:B------:R-:W-:Y:S01]  /*4250*/  UISETP.NE.U32.AND UP0, UPT, UR8, UR4, UPT ;  /* 0x000000040800728c */ /* 0x000fe2000bf05070 */
[----:B------:R-:W-:Y:S02]  /*4260*/  IADD3 R2, P1, R114, R11, RZ ;  /* 0x0000000b72027210 */ /* 0x000fe40007f3e0ff */
[----:B------:R-:W-:-:S03]  /*4270*/  PLOP3.LUT P6, PT, PT, PT, UP1, 0x40, 0x0 ;  /* 0x000000000000781c */ /* 0x000fc60003fce818 */
[C---:B------:R-:W-:Y:S07]  /*4280*/  HMMA.1688.F32.TF32 R32, R44.reuse, R48, R32 ;  /* 0x000000302c20723c */ /* 0x040fee0000081020 */
[C---:B------:R-:W-:Y:S01]  /*4290*/  LOP3.LUT R49, R99.reuse, 0xc, RZ, 0xfc, !PT ;  /* 0x0000000c63317812 */ /* 0x040fe200078efcff */
[----:B------:R-:W-:Y:S01]  /*42a0*/  HMMA.1688.F32.TF32 R20, R44, R68, R20 ;  /* 0x000000442c14723c */ /* 0x000fe20000081014 */
[----:B------:R-:W2:Y:S07]  /*42b0*/  S2R R69, SR_TID.X ;  /* 0x0000000000457919 */ /* 0x000eae0000002100 */
[-C--:B-1----:R-:W-:Y:S01]  /*42c0*/  HMMA.1688.F32.TF32 R52, R24, R36.reuse, R52 ;  /* 0x000000241834723c */ /* 0x082fe20000081034 */
[----:B------:R-:W-:Y:S04]  /*42d0*/  LDS R24, [R13+0x7000] ;  /* 0x007000000d187984 */ /* 0x000fe80000000800 */
[----:B------:R-:W-:Y:S03]  /*42e0*/  LDS R26, [R13+0x7800] ;  /* 0x007800000d1a7984 */ /* 0x000fe60000000800 */
[----:B------:R-:W-:Y:S01]  /*42f0*/  HMMA.1688.F32.TF32 R60, R44, R36, R60 ;  /* 0x000000242c3c723c */ /* 0x000fe2000008103c */
[----:B------:R-:W-:Y:S04]  /*4300*/  LDS R25, [R14+0x7000] ;  /* 0x007000000e197984 */ /* 0x000fe80000000800 */
[----:B------:R-:W1:Y:S02]  /*4310*/  LDS R27, [R14+0x7800] ;  /* 0x007800000e1b7984 */ /* 0x000e640000000800 */
[----:B------:R-:W-:Y:S01]  /*4320*/  IMAD.U32 R44, RZ, RZ, UR10 ;  /* 0x0000000aff2c7e24 */ /* 0x000fe2000f8e00ff */
[----:B------:R-:W-:-:S02]  /*4330*/  LOP3.LUT R36, R99, 0x10, RZ, 0xfc, !PT ;  /* 0x0000001063247812 */ /* 0x000fc400078efcff */
[C---:B------:R-:W-:Y:S01]  /*4340*/  LOP3.LUT R45, R99.reuse, 0x14, RZ, 0xfc, !PT ;  /* 0x00000014632d7812 */ /* 0x040fe200078efcff */
[----:B------:R-:W-:Y:S01]  /*4350*/  IMAD R44, R44, 0x8000, R98 ;  /* 0x000080002c2c7824 */ /* 0x000fe200078e0262 */
[C---:B-1----:R-:W-:Y:S08]  /*4360*/  HMMA.1688.F32.TF32 R28, R24.reuse, R58, R28 ;  /* 0x0000003a181c723c */ /* 0x042ff0000008101c */
[C---:B------:R-:W-:Y:S08]  /*4370*/  HMMA.1688.F32.TF32 R40, R24.reuse, R50, R40 ;  /* 0x000000321828723c */ /* 0x040ff00000081028 */
[C---:B------:R-:W-:Y:S08]  /*4380*/  HMMA.1688.F32.TF32 R52, R24.reuse, R38, R52 ;  /* 0x000000261834723c */ /* 0x040ff00000081034 */
[----:B------:R-:W-:Y:S01]  /*4390*/  HMMA.1688.F32.TF32 R64, R24, R70, R64 ;  /* 0x000000461840723c */ /* 0x000fe20000081040 */
[----:B------:R-:W-:Y:S04]  /*43a0*/  LDS R24, [R13+0x7100] ;  /* 0x007100000d187984 */ /* 0x000fe80000000800 */
[----:B------:R1:W-:Y:S04]  /*43b0*/  LDS R26, [R13+0x7900] ;  /* 0x007900000d1a7984 */ /* 0x0003e80000000800 */
[----:B------:R-:W-:Y:S04]  /*43c0*/  LDS R25, [R14+0x7100] ;  /* 0x007100000e197984 */ /* 0x000fe80000000800 */
[----:B------:R4:W5:Y:S01]  /*43d0*/  LDS R27, [R14+0x7900] ;  /* 0x007900000e1b7984 */ /* 0x0009620000000800 */
[----:B-1----:R-:W-:-:S02]  /*43e0*/  LOP3.LUT R13, R99, 0x18, RZ, 0xfc, !PT ;  /* 0x00000018630d7812 */ /* 0x002fc400078efcff */
[C---:B----4-:R-:W-:Y:S01]  /*43f0*/  LOP3.LUT R14, R99.reuse, 0x24, RZ, 0xfc, !PT ;  /* 0x00000024630e7812 */ /* 0x050fe200078efcff */
[----:B-----5:R-:W-:Y:S01]  /*4400*/  HMMA.1688.F32.TF32 R20, R24, R70, R20 ;  /* 0x000000461814723c */ /* 0x020fe20000081014 */
[----:B---3--:R-:W-:Y:S01]  /*4410*/  IMAD.X R3, R12, 0x1, R57, P1 ;  /* 0x000000010c037824 */ /* 0x008fe200008e0639 */
[----:B------:R-:W-:Y:S01]  /*4420*/  BAR.SYNC.DEFER_BLOCKING 0x0 ;  /* 0x0000000000007b1d */ /* 0x000fe20000010000 */
[----:B------:R-:W-:Y:S02]  /*4430*/  LOP3.LUT R57, R99, 0x4, RZ, 0xfc, !PT ;  /* 0x0000000463397812 */ /* 0x000fe400078efcff */
[----:B------:R-:W-:-:S03]  /*4440*/  PLOP3.LUT P1, PT, PT, PT, UP1, 0x40, 0x0 ;  /* 0x000000000000781c */ /* 0x000fc60003f2e818 */
[----:B------:R-:W-:Y:S01]  /*4450*/  @!PT LDS RZ, [RZ] ;  /* 0x00000000fffff984 */ /* 0x000fe20000000800 */
[----:B------:R-:W-:Y:S01]  /*4460*/  @!PT LDS RZ, [RZ] ;  /* 0x00000000fffff984 */ /* 0x000fe20000000800 */
[----:B------:R-:W-:Y:S01]  /*4470*/  @!PT LDS RZ, [RZ] ;  /* 0x00000000fffff984 */ /* 0x000fe20000000800 */
[----:B------:R1:W-:Y:S01]  /*4480*/  LDGSTS.E [R44], [R2.64], P0 ;  /* 0x00000000022c7fae */ /* 0x0003e2000812184e */
[----:B------:R-:W-:Y:S02]  /*4490*/  ISETP.GE.AND P0, PT, R57, UR9, PT ;  /* 0x0000000939007c0c */ /* 0x000fe4000bf06270 */
[----:B------:R-:W-:Y:S02]  /*44a0*/  LOP3.LUT R57, R99, 0x8, RZ, 0xfc, !PT ;  /* 0x0000000863397812 */ /* 0x000fe400078efcff */
[----:B-1----:R-:W-:Y:S02]  /*44b0*/  SEL R2, RZ, 0x4, P0 ;  /* 0x00000004ff027807 */ /* 0x002fe40000000000 */
[----:B------:R-:W-:Y:S02]  /*44c0*/  ISETP.GE.AND P0, PT, R57, UR9, PT ;  /* 0x0000000939007c0c */ /* 0x000fe4000bf06270 */
[----:B------:R-:W-:Y:S01]  /*44d0*/  SEL R2, R2, RZ, P1 ;  /* 0x000000ff02027207 */ /* 0x000fe20000800000 */
[----:B------:R-:W-:Y:S03]  /*44e0*/  HMMA.1688.F32.TF32 R56, R24, R58, R16 ;  /* 0x0000003a1838723c */ /* 0x000fe60000081010 */
[----:B------:R-:W-:-:S02]  /*44f0*/  ISETP.NE.U32.AND P1, PT, R2, RZ, PT ;  /* 0x000000ff0200720c */ /* 0x000fc40003f25070 */
[----:B------:R-:W-:Y:S02]  /*4500*/  SEL R2, RZ, 0x4, P0 ;  /* 0x00000004ff027807 */ /* 0x000fe40000000000 */
[----:B------:R-:W-:Y:S02]  /*4510*/  LOP3.LUT R16, R99, 0x20, RZ, 0xfc, !PT ;  /* 0x0000002063107812 */ /* 0x000fe400078efcff */
[----:B------:R-:W-:-:S04]  /*4520*/  SEL R2, R2, RZ, P2 ;  /* 0x000000ff02027207 */ /* 0x000fc80001000000 */
[----:B------:R-:W-:Y:S02]  /*4530*/  ISETP.NE.U32.AND P0, PT, R2, RZ, PT ;  /* 0x000000ff0200720c */ /* 0x000fe40003f05070 */
[----:B------:R-:W-:-:S05]  /*4540*/  IADD3 R2, P2, R113, R11, RZ ;  /* 0x0000000b71027210 */ /* 0x000fca0007f5e0ff */
[----:B------:R-:W-:Y:S01]  /*4550*/  IMAD.X R3, R12, 0x1, R125, P2 ;  /* 0x000000010c037824 */ /* 0x000fe200010e067d */
[----:B------:R-:W-:-:S04]  /*4560*/  PLOP3.LUT P2, PT, PT, PT, UP1, 0x40, 0x0 ;  /* 0x000000000000781c */ /* 0x000fc80003f4e818 */
[----:B------:R1:W-:Y:S02]  /*4570*/  LDGSTS.E [R44+0x800], [R2.64], P1 ;  /* 0x00800000022c7fae */ /* 0x0003e4000892184e */
[----:B-1----:R-:W-:-:S05]  /*4580*/  IADD3 R2, P1, R112, R11, RZ ;  /* 0x0000000b70027210 */ /* 0x002fca0007f3e0ff */
[----:B------:R-:W-:Y:S01]  /*4590*/  IMAD.X R3, R12, 0x1, R124, P1 ;  /* 0x000000010c037824 */ /* 0x000fe200008e067c */
[----:B------:R-:W-:-:S04]  /*45a0*/  PLOP3.LUT P1, PT, PT, PT, UP1, 0x40, 0x0 ;  /* 0x000000000000781c */ /* 0x000fc80003f2e818 */
[----:B------:R1:W-:Y:S01]  /*45b0*/  LDGSTS.E [R44+0x1000], [R2.64], P0 ;  /* 0x01000000022c7fae */ /* 0x0003e2000812184e */
[----:B------:R-:W-:Y:S02]  /*45c0*/  ISETP.GE.AND P0, PT, R49, UR9, PT ;  /* 0x0000000931007c0c */ /* 0x000fe4000bf06270 */
[----:B------:R-:W-:Y:S07]  /*45d0*/  HMMA.1688.F32.TF32 R48, R24, R50, R32 ;  /* 0x000000321830723c */ /* 0x000fee0000081020 */
[----:B------:R-:W-:-:S02]  /*45e0*/  LOP3.LUT R32, R99, 0x30, RZ, 0xfc, !PT ;  /* 0x0000003063207812 */ /* 0x000fc400078efcff */
[----:B-1----:R-:W-:Y:S02]  /*45f0*/  SEL R2, RZ, 0x4, P0 ;  /* 0x00000004ff027807 */ /* 0x002fe40000000000 */
[----:B------:R-:W-:Y:S02]  /*4600*/  LOP3.LUT R33, R99, 0x2c, RZ, 0xfc, !PT ;  /* 0x0000002c63217812 */ /* 0x000fe400078efcff */
[----:B------:R-:W-:-:S04]  /*4610*/  SEL R2, R2, RZ, P1 ;  /* 0x000000ff02027207 */ /* 0x000fc80000800000 */
[----:B------:R-:W-:Y:S02]  /*4620*/  ISETP.NE.U32.AND P0, PT, R2, RZ, PT ;  /* 0x000000ff0200720c */ /* 0x000fe40003f05070 */
[----:B------:R-:W-:-:S05]  /*4630*/  IADD3 R2, P1, R111, R11, RZ ;  /* 0x0000000b6f027210 */ /* 0x000fca0007f3e0ff */
[----:B------:R-:W-:Y:S01]  /*4640*/  IMAD.X R3, R12, 0x1, R123, P1 ;  /* 0x000000010c037824 */ /* 0x000fe200008e067b */
[----:B------:R-:W-:-:S05]  /*4650*/  PLOP3.LUT P1, PT, PT, PT, UP1, 0x40, 0x0 ;  /* 0x000000000000781c */ /* 0x000fca0003f2e818 */
[----:B------:R1:W-:Y:S01]  /*4660*/  LDGSTS.E [R44+0x1800], [R2.64], P0 ;  /* 0x01800000022c7fae */ /* 0x0003e2000812184e */
[----:B------:R-:W-:Y:S02]  /*4670*/  ISETP.GE.AND P0, PT, R36, UR9, PT ;  /* 0x0000000924007c0c */ /* 0x000fe4000bf06270 */
[----:B------:R-:W-:Y:S07]  /*4680*/  HMMA.1688.F32.TF32 R36, R24, R38, R60 ;  /* 0x000000261824723c */ /* 0x000fee000008103c */
[----:B------:R-:W-:-:S02]  /*4690*/  LOP3.LUT R24, R99, 0x38, RZ, 0xfc, !PT ;  /* 0x0000003863187812 */ /* 0x000fc400078efcff */
[----:B-1----:R-:W-:Y:S02]  /*46a0*/  SEL R2, RZ, 0x4, P0 ;  /* 0x00000004ff027807 */ /* 0x002fe40000000000 */
[----:B------:R-:W-:Y:S02]  /*46b0*/  ISETP.GE.AND P0, PT, R45, UR9, PT ;  /* 0x000000092d007c0c */ /* 0x000fe4000bf06270 */
[----:B------:R-:W-:Y:S02]  /*46c0*/  SEL R2, R2, RZ, P1 ;  /* 0x000000ff02027207 */ /* 0x000fe40000800000 */
[----:B------:R-:W-:Y:S02]  /*46d0*/  SEL R3, RZ, 0x4, P0 ;  /* 0x00000004ff037807 */ /* 0x000fe40000000000 */
[----:B------:R-:W-:Y:S02]  /*46e0*/  ISETP.GE.AND P1, PT, R13, UR9, PT ;  /* 0x000000090d007c0c */ /* 0x000fe4000bf26270 */
[----:B------:R-:W-:-:S02]  /*46f0*/  LOP3.LUT R13, R99, 0x1c, RZ, 0xfc, !PT ;  /* 0x0000001c630d7812 */ /* 0x000fc400078efcff */
[----:B------:R-:W-:Y:S02]  /*4700*/  ISETP.NE.U32.AND P0, PT, R2, RZ, PT ;  /* 0x000000ff0200720c */ /* 0x000fe40003f05070 */
[----:B------:R-:W-:Y:S02]  /*4710*/  SEL R3, R3, RZ, P2 ;  /* 0x000000ff03037207 */ /* 0x000fe40001000000 */
[----:B------:R-:W-:Y:S02]  /*4720*/  SEL R2, RZ, 0x4, P1 ;  /* 0x00000004ff027807 */ /* 0x000fe40000800000 */
[----:B------:R-:W-:Y:S02]  /*4730*/  PLOP3.LUT P2, PT, PT, PT, UP1, 0x40, 0x0 ;  /* 0x000000000000781c */ /* 0x000fe40003f4e818 */
[----:B------:R-:W-:Y:S02]  /*4740*/  ISETP.GE.AND P1, PT, R13, UR9, PT ;  /* 0x000000090d007c0c */ /* 0x000fe4000bf26270 */
[----:B------:R-:W-:-:S02]  /*4750*/  ISETP.NE.U32.AND P3, PT, R3, RZ, PT ;  /* 0x000000ff0300720c */ /* 0x000fc40003f65070 */
[----:B------:R-:W-:Y:S02]  /*4760*/  SEL R3, R2, RZ, P2 ;  /* 0x000000ff02037207 */ /* 0x000fe40001000000 */
[----:B------:R-:W-:Y:S02]  /*4770*/  SEL R13, RZ, 0x4, P1 ;  /* 0x00000004ff0d7807 */ /* 0x000fe40000800000 */
[----:B------:R-:W-:Y:S02]  /*4780*/  IADD3 R2, P1, R110, R11, RZ ;  /* 0x0000000b6e027210 */ /* 0x000fe40007f3e0ff */
[----:B------:R-:W-:Y:S02]  /*4790*/  ISETP.NE.U32.AND P5, PT, R3, RZ, PT ;  /* 0x000000ff0300720c */ /* 0x000fe40003fa5070 */
[----:B------:R-:W-:Y:S01]  /*47a0*/  SEL R13, R13, RZ, P4 ;  /* 0x000000ff0d0d7207 */ /* 0x000fe20002000000 */
[----:B------:R-:W-:Y:S01]  /*47b0*/  IMAD.X R3, R12, 0x1, R122, P1 ;  /* 0x000000010c037824 */ /* 0x000fe200008e067a */
[----:B------:R-:W-:-:S02]  /*47c0*/  ISETP.GE.AND P2, PT, R14, UR9, PT ;  /* 0x000000090e007c0c */ /* 0x000fc4000bf46270 */
[----:B------:R-:W-:Y:S02]  /*47d0*/  ISETP.NE.U32.AND P4, PT, R13, RZ, PT ;  /* 0x000000ff0d00720c */ /* 0x000fe40003f85070 */
[----:B------:R1:W-:Y:S01]  /*47e0*/  LDGSTS.E [R44+0x2000], [R2.64], P0 ;  /* 0x02000000022c7fae */ /* 0x0003e2000812184e */
[----:B------:R-:W-:Y:S02]  /*47f0*/  ISETP.GE.AND P0, PT, R16, UR9, PT ;  /* 0x0000000910007c0c */ /* 0x000fe4000bf06270 */
[----:B------:R-:W-:Y:S02]  /*4800*/  LOP3.LUT R16, R99, 0x28, RZ, 0xfc, !PT ;  /* 0x0000002863107812 */ /* 0x000fe400078efcff */
[----:B------:R-:W-:Y:S02]  /*4810*/  SEL R14, RZ, 0x4, P0 ;  /* 0x00000004ff0e7807 */ /* 0x000fe40000000000 */
[----:B------:R-:W-:Y:S02]  /*4820*/  PLOP3.LUT P0, PT, PT, PT, UP1, 0x40, 0x0 ;  /* 0x000000000000781c */ /* 0x000fe40003f0e818 */
[----:B------:R-:W-:-:S02]  /*4830*/  SEL R13, RZ, 0x4, P2 ;  /* 0x00000004ff0d7807 */ /* 0x000fc40001000000 */
[----:B------:R-:W-:Y:S02]  /*4840*/  SEL R14, R14, RZ, P6 ;  /* 0x000000ff0e0e7207 */ /* 0x000fe40003000000 */
[-C--:B-1----:R-:W-:Y:S02]  /*4850*/  IADD3 R2, P1, R109, R11.reuse, RZ ;  /* 0x0000000b6d027210 */ /* 0x082fe40007f3e0ff */
[----:B------:R-:W-:Y:S02]  /*4860*/  PLOP3.LUT P2, PT, PT, PT, UP1, 0x40, 0x0 ;  /* 0x000000000000781c */ /* 0x000fe40003f4e818 */
[-C--:B------:R-:W-:Y:S01]  /*4870*/  IADD3 R18, P6, R107, R11.reuse, RZ ;  /* 0x0000000b6b127210 */ /* 0x080fe20007fde0ff */
[----:B------:R-:W-:Y:S01]  /*4880*/  IMAD.X R3, R12, 0x1, R121, P1 ;  /* 0x000000010c037824 */ /* 0x000fe200008e0679 */
[----:B------:R-:W-:Y:S02]  /*4890*/  ISETP.GE.AND P1, PT, R16, UR9, PT ;  /* 0x0000000910007c0c */ /* 0x000fe4000bf26270 */
[----:B------:R-:W-:Y:S01]  /*48a0*/  SEL R13, R13, RZ, P0 ;  /* 0x000000ff0d0d7207 */ /* 0x000fe20000000000 */
[----:B------:R-:W-:Y:S01]  /*48b0*/  IMAD.X R19, R12, 0x1, R119, P6 ;  /* 0x000000010c137824 */ /* 0x000fe200030e0677 */
[----:B------:R-:W-:Y:S01]  /*48c0*/  SEL R17, RZ, 0x4, P1 ;  /* 0x00000004ff117807 */ /* 0x000fe20000800000 */
[----:B------:R1:W-:Y:S01]  /*48d0*/  LDGSTS.E [R44+0x2800], [R2.64], P3 ;  /* 0x02800000022c7fae */ /* 0x0003e2000992184e */
[----:B------:R-:W-:-:S02]  /*48e0*/  IADD3 R16, P1, R108, R11, RZ ;  /* 0x0000000b6c107210 */ /* 0x000fc40007f3e0ff */
[----:B------:R-:W-:Y:S02]  /*48f0*/  ISETP.NE.U32.AND P0, PT, R14, RZ, PT ;  /* 0x000000ff0e00720c */ /* 0x000fe40003f05070 */
[----:B------:R-:W-:Y:S01]  /*4900*/  SEL R14, R17, RZ, P2 ;  /* 0x000000ff110e7207 */ /* 0x000fe20001000000 */
[----:B------:R-:W-:Y:S01]  /*4910*/  IMAD.X R17, R12, 0x1, R120, P1 ;  /* 0x000000010c117824 */ /* 0x000fe200008e0678 */
[----:B------:R-:W-:Y:S02]  /*4920*/  ISETP.GE.AND P3, PT, R33, UR9, PT ;  /* 0x0000000921007c0c */ /* 0x000fe4000bf66270 */
[----:B------:R-:W-:Y:S02]  /*4930*/  ISETP.NE.U32.AND P2, PT, R14, RZ, PT ;  /* 0x000000ff0e00720c */ /* 0x000fe40003f45070 */
[----:B------:R3:W-:Y:S01]  /*4940*/  LDGSTS.E [R44+0x3000], [R16.64], P5 ;  /* 0x03000000102c7fae */ /* 0x0007e2000a92184e */
[----:B------:R-:W-:Y:S02]  /*4950*/  ISETP.GE.AND P5, PT, R32, UR9, PT ;  /* 0x0000000920007c0c */ /* 0x000fe4000bfa6270 */
[----:B------:R-:W-:Y:S01]  /*4960*/  LOP3.LUT R32, R99, 0x34, RZ, 0xfc, !PT ;  /* 0x0000003463207812 */ /* 0x000fe200078efcff */
[----:B------:R4:W-:Y:S01]  /*4970*/  LDGSTS.E [R44+0x3800], [R18.64], P4 ;  /* 0x03800000122c7fae */ /* 0x0009e2000a12184e */
[----:B-1----:R-:W-:-:S02]  /*4980*/  IADD3 R2, P4, R106, R11, RZ ;  /* 0x0000000b6a027210 */ /* 0x002fc40007f9e0ff */
[----:B------:R-:W-:Y:S02]  /*4990*/  PLOP3.LUT P6, PT, PT, PT, UP1, 0x40, 0x0 ;  /* 0x000000000000781c */ /* 0x000fe40003fce818 */
[----:B------:R-:W-:Y:S01]  /*49a0*/  SEL R14, RZ, 0x4, P3 ;  /* 0x00000004ff0e7807 */ /* 0x000fe20001800000 */
[----:B------:R-:W-:Y:S01]  /*49b0*/  IMAD.X R3, R12, 0x1, R118, P4 ;  /* 0x000000010c037824 */ /* 0x000fe200020e0676 */
[----:B------:R-:W-:Y:S02]  /*49c0*/  ISETP.GE.AND P4, PT, R32, UR9, PT ;  /* 0x0000000920007c0c */ /* 0x000fe4000bf86270 */
[----:B------:R-:W-:Y:S02]  /*49d0*/  ISETP.NE.U32.AND P1, PT, R13, RZ, PT ;  /* 0x000000ff0d00720c */ /* 0x000fe40003f25070 */
[----:B------:R-:W-:Y:S01]  /*49e0*/  PLOP3.LUT P3, PT, PT, PT, UP1, 0x40, 0x0 ;  /* 0x000000000000781c */ /* 0x000fe20003f6e818 */
[----:B------:R1:W-:Y:S01]  /*49f0*/  LDGSTS.E [R44+0x4000], [R2.64], P0 ;  /* 0x04000000022c7fae */ /* 0x0003e2000812184e */
[----:B------:R-:W-:-:S02]  /*4a00*/  SEL R13, RZ, 0x4, P5 ;  /* 0x00000004ff0d7807 */ /* 0x000fc40002800000 */
[----:B------:R-:W-:Y:S02]  /*4a10*/  SEL R14, R14, RZ, P6 ;  /* 0x000000ff0e0e7207 */ /* 0x000fe40003000000 */
[----:B---3--:R-:W-:Y:S02]  /*4a20*/  SEL R17, RZ, 0x4, P4 ;  /* 0x00000004ff117807 */ /* 0x008fe40002000000 */
[----:B------:R-:W-:Y:S02]  /*4a30*/  PLOP3.LUT P5, PT, PT, PT, UP1, 0x40, 0x0 ;  /* 0x000000000000781c */ /* 0x000fe40003fae818 */
[-C--:B------:R-:W-:Y:S02]  /*4a40*/  IADD3 R16, P4, R105, R11.reuse, RZ ;  /* 0x0000000b69107210 */ /* 0x080fe40007f9e0ff */
[----:B----4-:R-:W-:Y:S01]  /*4a50*/  IADD3 R18, P6, R104, R11, RZ ;  /* 0x0000000b68127210 */ /* 0x010fe20007fde0ff */
[----:B-1----:R-:W-:Y:S01]  /*4a60*/  IMAD.MOV.U32 R2, RZ, RZ, R11 ;  /* 0x000000ffff027224 */ /* 0x002fe200078e000b */
[----:B------:R-:W-:Y:S01]  /*4a70*/  SEL R13, R13, RZ, P3 ;  /* 0x000000ff0d0d7207 */ /* 0x000fe20001800000 */
[----:B------:R-:W-:Y:S01]  /*4a80*/  IMAD.MOV.U32 R3, RZ, RZ, R12 ;  /* 0x000000ffff037224 */ /* 0x000fe200078e000c */
[----:B------:R-:W-:Y:S01]  /*4a90*/  ISETP.NE.U32.AND P3, PT, R14, RZ, PT ;  /* 0x000000ff0e00720c */ /* 0x000fe20003f65070 */
[C---:B------:R-:W-:Y:S01]  /*4aa0*/  IMAD.X R19, R12.reuse, 0x1, R116, P6 ;  /* 0x000000010c137824 */ /* 0x040fe200030e0674 */
[----:B------:R-:W-:Y:S01]  /*4ab0*/  SEL R14, R17, RZ, P5 ;  /* 0x000000ff110e7207 */ /* 0x000fe20002800000 */
[----:B------:R-:W-:Y:S01]  /*4ac0*/  IMAD.X R17, R12, 0x1, R117, P4 ;  /* 0x000000010c117824 */ /* 0x000fe200020e0675 */
[----:B------:R-:W-:-:S02]  /*4ad0*/  ISETP.GE.AND P0, PT, R24, UR9, PT ;  /* 0x0000000918007c0c */ /* 0x000fc4000bf06270 */
[----:B--2---:R-:W-:Y:S02]  /*4ae0*/  LOP3.LUT R24, R69, 0x3f, RZ, 0xc0, !PT ;  /* 0x0000003f45187812 */ /* 0x004fe400078ec0ff */
[----:B------:R-:W-:Y:S01]  /*4af0*/  ISETP.NE.U32.AND P5, PT, R14, RZ, PT ;  /* 0x000000ff0e00720c */ /* 0x000fe20003fa5070 */
[----:B------:R1:W-:Y:S01]  /*4b00*/  LDGSTS.E [R44+0x4800], [R16.64], P1 ;  /* 0x04800000102c7fae */ /* 0x0003e2000892184e */
[----:B------:R-:W-:Y:S02]  /*4b10*/  LOP3.LUT R25, R99, 0x3c, RZ, 0xfc, !PT ;  /* 0x0000003c63197812 */ /* 0x000fe400078efcff */
[----:B------:R-:W-:Y:S01]  /*4b20*/  SEL R14, RZ, 0x4, P0 ;  /* 0x00000004ff0e7807 */ /* 0x000fe20000000000 */
[----:B------:R2:W-:Y:S01]  /*4b30*/  LDGSTS.E [R44+0x5000], [R18.64], P2 ;  /* 0x05000000122c7fae */ /* 0x0005e2000912184e */
[----:B------:R-:W-:Y:S02]  /*4b40*/  ISETP.GE.AND P0, PT, R24, UR9, PT ;  /* 0x0000000918007c0c */ /* 0x000fe4000bf06270 */
[----:B------:R-:W-:-:S02]  /*4b50*/  PLOP3.LUT P6, PT, PT, PT, UP1, 0x40, 0x0 ;  /* 0x000000000000781c */ /* 0x000fc40003fce818 */
[----:B------:R-:W-:Y:S02]  /*4b60*/  IADD3 R24, P1, R103, R11, RZ ;  /* 0x0000000b67187210 */ /* 0x000fe40007f3e0ff */
[----:B------:R-:W-:Y:S01]  /*4b70*/  ISETP.GE.AND P2, PT, R25, UR9, PT ;  /* 0x0000000919007c0c */ /* 0x000fe2000bf46270 */
[----:B-1----:R-:W-:Y:S01]  /*4b80*/  IMAD.U32 R16, RZ, RZ, UR6 ;  /* 0x00000006ff107e24 */ /* 0x002fe2000f8e00ff */
[C---:B------:R-:W-:Y:S01]  /*4b90*/  LOP3.LUT R26, R99.reuse, 0x38, RZ, 0xfc, !PT ;  /* 0x00000038631a7812 */ /* 0x040fe200078efcff */
[----:B------:R-:W-:Y:S01]  /*4ba0*/  IMAD.X R25, R12, 0x1, R115, P1 ;  /* 0x000000010c197824 */ /* 0x000fe200008e0673 */
[----:B------:R-:W-:Y:S01]  /*4bb0*/  SEL R14, R14, RZ, P6 ;  /* 0x000000ff0e0e7207 */ /* 0x000fe20003000000 */
[----:B------:R-:W-:Y:S01]  /*4bc0*/  UIADD3 UR9, UR9, -0x40, URZ ;  /* 0xffffffc009097890 */ /* 0x000fe2000fffe03f */
[----:B------:R-:W-:Y:S01]  /*4bd0*/  PLOP3.LUT P6, PT, PT, PT, UP1, 0x40, 0x0 ;  /* 0x000000000000781c */ /* 0x000fe20003fce818 */
[----:B------:R-:W-:Y:S01]  /*4be0*/  IMAD R26, R26, c[0x0][0x188], RZ ;  /* 0x000062001a1a7a24 */ /* 0x000fe200078e02ff */
[----:B------:R-:W-:Y:S01]  /*4bf0*/  SEL R17, RZ, 0x4, P2 ;  /* 0x00000004ff117807 */ /* 0x000fe20001000000 */
[----:B------:R1:W-:Y:S01]  /*4c00*/  LDGSTS.E [R44+0x5800], [R24.64], P3 ;  /* 0x05800000182c7fae */ /* 0x0003e2000992184e */
[----:B------:R-:W-:-:S02]  /*4c10*/  LOP3.LUT R32, R99, 0x30, RZ, 0xfc, !PT ;  /* 0x0000003063207812 */ /* 0x000fc400078efcff */
[----:B------:R-:W-:Y:S02]  /*4c20*/  ISETP.NE.U32.AND P4, PT, R13, RZ, PT ;  /* 0x000000ff0d00720c */ /* 0x000fe40003f85070 */
[----:B------:R-:W-:Y:S01]  /*4c30*/  LOP3.LUT R27, R99, 0x34, RZ, 0xfc, !PT ;  /* 0x00000034631b7812 */ /* 0x000fe200078efcff */
[----:B------:R-:W-:Y:S01]  /*4c40*/  IMAD R32, R32, c[0x0][0x188], RZ ;  /* 0x0000620020207a24 */ /* 0x000fe200078e02ff */
[----:B------:R-:W-:Y:S02]  /*4c50*/  PLOP3.LUT P2, PT, PT, PT, UP1, 0x40, 0x0 ;  /* 0x000000000000781c */ /* 0x000fe40003f4e818 */
[----:B------:R-:W-:Y:S01]  /*4c60*/  SEL R13, RZ, 0x4, P0 ;  /* 0x00000004ff0d7807 */ /* 0x000fe20000000000 */
[----:B------:R-:W-:Y:S01]  /*4c70*/  IMAD R27, R27, c[0x0][0x188], RZ ;  /* 0x000062001b1b7a24 */ /* 0x000fe200078e02ff */
[----:B------:R-:W-:Y:S01]  /*4c80*/  SEL R17, R17, RZ, P6 ;  /* 0x000000ff11117207 */ /* 0x000fe20003000000 */
[----:B-1----:R-:W-:Y:S01]  /*4c90*/  IMAD.WIDE R24, R26, 0x4, R2 ;  /* 0x000000041a187825 */ /* 0x002fe200078e0202 */
[----:B------:R-:W-:-:S02]  /*4ca0*/  SEL R13, R13, RZ, P2 ;  /* 0x000000ff0d0d7207 */ /* 0x000fc40001000000 */
[----:B------:R-:W-:Y:S01]  /*4cb0*/  ISETP.NE.U32.AND P2, PT, R14, RZ, PT ;  /* 0x000000ff0e00720c */ /* 0x000fe20003f45070 */
[--C-:B--2---:R-:W-:Y:S01]  /*4cc0*/  IMAD.WIDE R18, R32, 0x4, R2.reuse ;  /* 0x0000000420127825 */ /* 0x104fe200078e0202 */
[----:B------:R-:W-:Y:S02]  /*4cd0*/  LOP3.LUT R26, R99, 0x3c, RZ, 0xfc, !PT ;  /* 0x0000003c631a7812 */ /* 0x000fe400078efcff */
[----:B------:R-:W-:Y:S02]  /*4ce0*/  ISETP.NE.U32.AND P6, PT, R17, RZ, PT ;  /* 0x000000ff1100720c */ /* 0x000fe40003fc5070 */
[----:B------:R-:W-:Y:S01]  /*4cf0*/  LEA R11, P0, R16, R11, 0x2 ;  /* 0x0000000b100b7211 */ /* 0x000fe200078010ff */
[----:B------:R-:W-:Y:S01]  /*4d00*/  IMAD.WIDE R16, R27, 0x4, R2 ;  /* 0x000000041b107825 */ /* 0x000fe200078e0202 */
[----:B------:R-:W-:Y:S01]  /*4d10*/  ISETP.NE.U32.AND P1, PT, R13, RZ, PT ;  /* 0x000000ff0d00720c */ /* 0x000fe20003f25070 */
[----:B------:R1:W-:Y:S01]  /*4d20*/  LDGSTS.E [R44+0x6000], [R18.64], P4 ;  /* 0x06000000122c7fae */ /* 0x0003e2000a12184e */
[----:B------:R-:W-:Y:S01]  /*4d30*/  IADD3.X R12, R12, UR11, RZ, P0, !PT ;  /* 0x0000000b0c0c7c10 */ /* 0x000fe200087fe4ff */
[----:B------:R-:W-:-:S02]  /*4d40*/  IMAD R26, R26, c[0x0][0x188], RZ ;  /* 0x000062001a1a7a24 */ /* 0x000fc400078e02ff */
[----:B------:R2:W-:Y:S01]  /*4d50*/  LDGSTS.E [R44+0x6800], [R16.64], P5 ;  /* 0x06800000102c7fae */ /* 0x0005e2000a92184e */
[----:B------:R-:W-:Y:S02]  /*4d60*/  IMAD.U32 R13, RZ, RZ, UR10 ;  /* 0x0000000aff0d7e24 */ /* 0x000fe4000f8e00ff */
[----:B------:R-:W-:Y:S01]  /*4d70*/  IMAD.WIDE R2, R26, 0x4, R2 ;  /* 0x000000041a027825 */ /* 0x000fe200078e0202 */
[----:B------:R3:W-:Y:S03]  /*4d80*/  LDGSTS.E [R44+0x7000], [R24.64], P2 ;  /* 0x07000000182c7fae */ /* 0x0007e6000912184e */
[----:B------:R-:W-:Y:S01]  /*4d90*/  IMAD R13, R13, 0x8000, R97 ;  /* 0x000080000d0d7824 */ /* 0x000fe200078e0261 */
[C---:B-1----:R-:W-:Y:S01]  /*4da0*/  IADD3 R18, P2, R0.reuse, R94, RZ ;  /* 0x0000005e00127210 */ /* 0x042fe20007f5e0ff */
[----:B------:R1:W-:Y:S01]  /*4db0*/  LDGSTS.E [R44+0x7800], [R2.64], P6 ;  /* 0x07800000022c7fae */ /* 0x0003e2000b12184e */
[----:B--2---:R-:W-:-:S03]  /*4dc0*/  IADD3 R16, P3, R0, R96, RZ ;  /* 0x0000006000107210 */ /* 0x004fc60007f7e0ff */
[----:B------:R-:W0:Y:S01]  /*4dd0*/  LDGDEPBAR ;  /* 0x00000000000079af */ /* 0x000e220000000000 */
[--C-:B------:R-:W-:Y:S02]  /*4de0*/  IMAD.X R19, R93, 0x1, R5.reuse, P2 ;  /* 0x000000015d137824 */ /* 0x100fe400010e0605 */
[----:B------:R-:W-:Y:S01]  /*4df0*/  IMAD.X R17, R95, 0x1, R5, P3 ;  /* 0x000000015f117824 */ /* 0x000fe200018e0605 */
[----:B-1----:R-:W-:-:S04]  /*4e00*/  IADD3 R2, P3, R0, R92, RZ ;  /* 0x0000005c00027210 */ /* 0x002fc80007f7e0ff */
[----:B------:R1:W-:Y:S01]  /*4e10*/  LDGSTS.E [R13+0x10000], [R16.64], P1 ;  /* 0x10000000100d7fae */ /* 0x0003e2000892184e */
[----:B------:R-:W-:-:S03]  /*4e20*/  IMAD.X R3, R91, 0x1, R5, P3 ;  /* 0x000000015b037824 */ /* 0x000fc600018e0605 */
[----:B------:R2:W-:Y:S04]  /*4e30*/  LDGSTS.E [R13+0x10800], [R18.64], P1 ;  /* 0x10800000120d7fae */ /* 0x0005e8000892184e */
[----:B------:R4:W-:Y:S01]  /*4e40*/  LDGSTS.E [R13+0x11000], [R2.64], P1 ;  /* 0x11000000020d7fae */ /* 0x0009e2000892184e */
[C---:B-1----:R-:W-:Y:S02]  /*4e50*/  IADD3 R16, P2, R0.reuse, R90, RZ ;  /* 0x0000005a00107210 */ /* 0x042fe40007f5e0ff */
[----:B--2---:R-:W-:-:S03]  /*4e60*/  IADD3 R18, P3, R0, R88, RZ ;  /* 0x0000005800127210 */ /* 0x004fc60007f7e0ff */
[--C-:B------:R-:W-:Y:S01]  /*4e70*/  IMAD.X R17, R89, 0x1, R5.reuse, P2 ;  /* 0x0000000159117824 */ /* 0x100fe200010e0605 */
[----:B----4-:R-:W-:Y:S01]  /*4e80*/  IADD3 R2, P2, R0, R86, RZ ;  /* 0x0000005600027210 */ /* 0x010fe20007f5e0ff */
[----:B------:R-:W-:-:S03]  /*4e90*/  IMAD.X R19, R87, 0x1, R5, P3 ;  /* 0x0000000157137824 */ /* 0x000fc600018e0605 */
        /* <DEDUP_REMOVED lines=16> */
[----:B------:R-:W-:Y:S02]  /*4fa0*/  IADD3 R76, P6, R76, UR16, RZ ;  /* 0x000000104c4c7c10 */ /* 0x000fe4000ffde0ff */
[C---:B----4-:R-:W-:Y:S01]  /*4fb0*/  IADD3 R2, P2, R0.reuse, R74, RZ ;  /* 0x0000004a00027210 */ /* 0x050fe20007f5e0ff */
[C-C-:B------:R-:W-:Y:S01]  /*4fc0*/  IMAD.X R19, R75.reuse, 0x1, R5.reuse, P3 ;  /* 0x000000014b137824 */ /* 0x140fe200018e0605 */
[----:B------:R1:W-:Y:S01]  /*4fd0*/  LDGSTS.E [R13+0x14800], [R16.64], P1 ;  /* 0x14800000100d7fae */ /* 0x0003e2000892184e */
[----:B------:R-:W-:Y:S02]  /*4fe0*/  IADD3.X R75, R75, UR7, RZ, P6, !PT ;  /* 0x000000074b4b7c10 */ /* 0x000fe4000b7fe4ff */
[----:B------:R-:W-:Y:S01]  /*4ff0*/  IMAD.X R3, R73, 0x1, R5, P2 ;  /* 0x0000000149037824 */ /* 0x000fe200010e0605 */
[----:B------:R2:W-:Y:S01]  /*5000*/  LDGSTS.E [R13+0x15000], [R18.64], P1 ;  /* 0x15000000120d7fae */ /* 0x0005e2000892184e */
[----:B---3--:R-:W-:-:S02]  /*5010*/  IADD3 R24, P2, R0, R7, RZ ;  /* 0x0000000700187210 */ /* 0x008fc40007f5e0ff */
[----:B------:R-:W-:Y:S01]  /*5020*/  IADD3 R88, P6, R88, UR16, RZ ;  /* 0x0000001058587c10 */ /* 0x000fe2000ffde0ff */
[----:B------:R3:W-:Y:S02]  /*5030*/  LDGSTS.E [R13+0x15800], [R2.64], P1 ;  /* 0x15800000020d7fae */ /* 0x0007e4000892184e */
[--C-:B------:R-:W-:Y:S01]  /*5040*/  IMAD.X R25, R10, 0x1, R5.reuse, P2 ;  /* 0x000000010a197824 */ /* 0x100fe200010e0605 */
[----:B------:R-:W-:Y:S02]  /*5050*/  IADD3.X R87, R87, UR7, RZ, P6, !PT ;  /* 0x0000000757577c10 */ /* 0x000fe4000b7fe4ff */
[----:B-1----:R-:W-:Y:S02]  /*5060*/  IADD3 R16, P3, R0, R72, RZ ;  /* 0x0000004800107210 */ /* 0x002fe40007f7e0ff */
[----:B------:R-:W-:Y:S02]  /*5070*/  IADD3 R72, P2, R72, UR16, RZ ;  /* 0x0000001048487c10 */ /* 0x000fe4000ff5e0ff */
[----:B--2---:R-:W-:Y:S01]  /*5080*/  IADD3 R18, P4, R0, R6, RZ ;  /* 0x0000000600127210 */ /* 0x004fe20007f9e0ff */
[C---:B------:R-:W-:Y:S01]  /*5090*/  IMAD.X R17, R15.reuse, 0x1, R5, P3 ;  /* 0x000000010f117824 */ /* 0x040fe200018e0605 */
[----:B------:R-:W-:-:S02]  /*50a0*/  IADD3.X R15, R15, UR7, RZ, P2, !PT ;  /* 0x000000070f0f7c10 */ /* 0x000fc400097fe4ff */
[----:B---3--:R-:W-:Y:S01]  /*50b0*/  IADD3 R2, P3, R0, R4, RZ ;  /* 0x0000000400027210 */ /* 0x008fe20007f7e0ff */
[--C-:B------:R-:W-:Y:S01]  /*50c0*/  IMAD.X R19, R9, 0x1, R5.reuse, P4 ;  /* 0x0000000109137824 */ /* 0x100fe200020e0605 */
[----:B------:R1:W-:Y:S01]  /*50d0*/  LDGSTS.E [R13+0x16000], [R16.64], P1 ;  /* 0x16000000100d7fae */ /* 0x0003e2000892184e */
[----:B------:R-:W-:Y:S02]  /*50e0*/  IADD3 R4, P5, R4, UR16, RZ ;  /* 0x0000001004047c10 */ /* 0x000fe4000ffbe0ff */
[----:B------:R-:W-:Y:S01]  /*50f0*/  IMAD.X R3, R8, 0x1, R5, P3 ;  /* 0x0000000108037824 */ /* 0x000fe200018e0605 */
[----:B------:R1:W-:Y:S01]  /*5100*/  LDGSTS.E [R13+0x16800], [R24.64], P1 ;  /* 0x16800000180d7fae */ /* 0x0003e2000892184e */
[----:B------:R-:W-:Y:S02]  /*5110*/  IADD3 R6, P4, R6, UR16, RZ ;  /* 0x0000001006067c10 */ /* 0x000fe4000ff9e0ff */
[----:B------:R-:W-:Y:S01]  /*5120*/  IADD3 R7, P3, R7, UR16, RZ ;  /* 0x0000001007077c10 */ /* 0x000fe2000ff7e0ff */
[----:B------:R1:W-:Y:S01]  /*5130*/  LDGSTS.E [R13+0x17000], [R18.64], P1 ;  /* 0x17000000120d7fae */ /* 0x0003e2000892184e */
[----:B------:R-:W-:-:S02]  /*5140*/  IADD3.X R8, R8, UR7, RZ, P5, !PT ;  /* 0x0000000708087c10 */ /* 0x000fc4000affe4ff */
[----:B------:R-:W-:Y:S01]  /*5150*/  IADD3.X R9, R9, UR7, RZ, P4, !PT ;  /* 0x0000000709097c10 */ /* 0x000fe2000a7fe4ff */
[----:B------:R1:W-:Y:S01]  /*5160*/  LDGSTS.E [R13+0x17800], [R2.64], P1 ;  /* 0x17800000020d7fae */ /* 0x0003e2000892184e */
[----:B------:R-:W-:Y:S02]  /*5170*/  IADD3 R74, P1, R74, UR16, RZ ;  /* 0x000000104a4a7c10 */ /* 0x000fe4000ff3e0ff */
[----:B------:R-:W-:Y:S01]  /*5180*/  IADD3.X R10, R10, UR7, RZ, P3, !PT ;  /* 0x000000070a0a7c10 */ /* 0x000fe20009ffe4ff */
[----:B------:R-:W0:Y:S01]  /*5190*/  LDGDEPBAR ;  /* 0x00000000000079af */ /* 0x000e220000000000 */
[----:B------:R-:W-:Y:S02]  /*51a0*/  IADD3.X R73, R73, UR7, RZ, P1, !PT ;  /* 0x0000000749497c10 */ /* 0x000fe40008ffe4ff */
[----:B------:R-:W-:Y:S02]  /*51b0*/  IADD3 R86, P1, R86, UR16, RZ ;  /* 0x0000001056567c10 */ /* 0x000fe4000ff3e0ff */
[----:B------:R-:W-:-:S02]  /*51c0*/  IADD3 R78, P5, R78, UR16, RZ ;  /* 0x000000104e4e7c10 */ /* 0x000fc4000ffbe0ff */
[----:B------:R-:W-:Y:S02]  /*51d0*/  IADD3.X R85, R85, UR7, RZ, P1, !PT ;  /* 0x0000000755557c10 */ /* 0x000fe40008ffe4ff */
[----:B------:R-:W-:Y:S02]  /*51e0*/  PLOP3.LUT P1, PT, PT, PT, UP0, 0x80, 0x0 ;  /* 0x000000000000781c */ /* 0x000fe40003f2f008 */
[----:B------:R-:W-:Y:S02]  /*51f0*/  IADD3 R80, P4, R80, UR16, RZ ;  /* 0x0000001050507c10 */ /* 0x000fe4000ff9e0ff */
[----:B------:R-:W-:Y:S02]  /*5200*/  IADD3 R82, P3, R82, UR16, RZ ;  /* 0x0000001052527c10 */ /* 0x000fe4000ff7e0ff */
[----:B------:R-:W-:Y:S02]  /*5210*/  IADD3 R84, P2, R84, UR16, RZ ;  /* 0x0000001054547c10 */ /* 0x000fe4000ff5e0ff */
[----:B------:R-:W-:-:S02]  /*5220*/  IADD3.X R77, R77, UR7, RZ, P5, !PT ;  /* 0x000000074d4d7c10 */ /* 0x000fc4000affe4ff */
[----:B------:R-:W-:Y:S02]  /*5230*/  IADD3.X R79, R79, UR7, RZ, P4, !PT ;  /* 0x000000074f4f7c10 */ /* 0x000fe4000a7fe4ff */
[----:B------:R-:W-:Y:S02]  /*5240*/  IADD3.X R81, R81, UR7, RZ, P3, !PT ;  /* 0x0000000751517c10 */ /* 0x000fe40009ffe4ff */
[----:B------:R-:W-:Y:S02]  /*5250*/  IADD3.X R83, R83, UR7, RZ, P2, !PT ;  /* 0x0000000753537c10 */ /* 0x000fe400097fe4ff */
[----:B------:R-:W-:Y:S02]  /*5260*/  IADD3 R90, P5, R90, UR16, RZ ;  /* 0x000000105a5a7c10 */ /* 0x000fe4000ffbe0ff */
[----:B------:R-:W-:Y:S02]  /*5270*/  IADD3 R92, P4, R92, UR16, RZ ;  /* 0x000000105c5c7c10 */ /* 0x000fe4000ff9e0ff */
[----:B------:R-:W-:-:S02]  /*5280*/  IADD3 R94, P3, R94, UR16, RZ ;  /* 0x000000105e5e7c10 */ /* 0x000fc4000ff7e0ff */
[----:B------:R-:W-:Y:S02]  /*5290*/  IADD3 R96, P2, R96, UR16, RZ ;  /* 0x0000001060607c10 */ /* 0x000fe4000ff5e0ff */
[----:B------:R-:W-:Y:S02]  /*52a0*/  IADD3.X R89, R89, UR7, RZ, P5, !PT ;  /* 0x0000000759597c10 */ /* 0x000fe4000affe4ff */
[----:B------:R-:W-:Y:S02]  /*52b0*/  IADD3.X R91, R91, UR7, RZ, P4, !PT ;  /* 0x000000075b5b7c10 */ /* 0x000fe4000a7fe4ff */
[----:B------:R-:W-:Y:S02]  /*52c0*/  IADD3.X R93, R93, UR7, RZ, P3, !PT ;  /* 0x000000075d5d7c10 */ /* 0x000fe40009ffe4ff */
[----:B------:R-:W-:Y:S01]  /*52d0*/  IADD3.X R95, R95, UR7, RZ, P2, !PT ;  /* 0x000000075f5f7c10 */ /* 0x000fe200097fe4ff */
[----:B-1----:R-:W-:Y:S01]  /*52e0*/  @!P1 CALL.REL.NOINC `(.L_x_0) ;  /* 0x0000001000009944 */ /* 0x002fe20003c00000 */
[----:B------:R-:W-:Y:S05]  /*52f0*/  BRA `(.L_x_1) ;  /* 0xffffe5d000007947 */ /* 0x000fea000383ffff */
.L_x_0:
[----:B-1----:R-:W2:Y:S01]  /*5300*/  LDL.LU R25, [R1+0x4] ;  /* 0x0000040001197983 */ /* 0x002ea20000300800 */
[----:B------:R-:W-:-:S04]  /*5310*/  DEPBAR.LE SB0, 0x0 ;  /* 0x000080000000791a */ /* 0x000fc80000000000 */
[----:B------:R-:W1:Y:S04]  /*5320*/  S2R R13, SR_TID.X ;  /* 0x00000000000d7919 */ /* 0x000e680000002100 */
[----:B------:R-:W3:Y:S01]  /*5330*/  S2R R2, SR_TID.X ;  /* 0x0000000000027919 */ /* 0x000ee20000002100 */
[C---:B-1----:R-:W-:Y:S01]  /*5340*/  IMAD.SHL.U32 R0, R13.reuse, 0x20, RZ ;  /* 0x000000200d007824 */ /* 0x042fe200078e00ff */
[--C-:B------:R-:W-:Y:S01]  /*5350*/  SHF.R.U32.HI R44, RZ, 0x3, R13.reuse ;  /* 0x00000003ff2c7819 */ /* 0x100fe2000001160d */
[C---:B------:R-:W-:Y:S02]  /*5360*/  IMAD R5, R13.reuse, 0x200, R13 ;  /* 0x000002000d057824 */ /* 0x040fe400078e020d */
[----:B---3--:R-:W-:Y:S01]  /*5370*/  IMAD.SHL.U32 R14, R2, 0x4, RZ ;  /* 0x00000004020e7824 */ /* 0x008fe200078e00ff */
[----:B------:R-:W-:Y:S01]  /*5380*/  LOP3.LUT R3, R0, 0x60, RZ, 0xc0, !PT ;  /* 0x0000006000037812 */ /* 0x000fe200078ec0ff */
[----:B------:R-:W-:-:S02]  /*5390*/  IMAD.SHL.U32 R0, R13, 0x800, RZ ;  /* 0x000008000d007824 */ /* 0x000fc400078e00ff */
[----:B------:R-:W-:Y:S01]  /*53a0*/  IMAD.SHL.U32 R2, R13, 0x80, RZ ;  /* 0x000000800d027824 */ /* 0x000fe200078e00ff */
[----:B------:R-:W-:Y:S01]  /*53b0*/  LOP3.LUT R4, R3, 0x70, R14, 0x78, !PT ;  /* 0x0000007003047812 */ /* 0x000fe200078e780e */
[----:B------:R-:W-:Y:S01]  /*53c0*/  IMAD.SHL.U32 R5, R5, 0x10, RZ ;  /* 0x0000001005057824 */ /* 0x000fe200078e00ff */
[----:B------:R-:W-:Y:S02]  /*53d0*/  LOP3.LUT R0, R0, 0xc000, RZ, 0xc0, !PT ;  /* 0x0000c00000007812 */ /* 0x000fe400078ec0ff */
[----:B------:R-:W-:Y:S02]  /*53e0*/  LOP3.LUT R3, R2, 0x3000, RZ, 0xc0, !PT ;  /* 0x0000300002037812 */ /* 0x000fe400078ec0ff */
[----:B------:R-:W-:Y:S02]  /*53f0*/  LOP3.LUT R5, R5, 0xcff0, RZ, 0xc0, !PT ;  /* 0x0000cff005057812 */ /* 0x000fe400078ec0ff */
[----:B------:R-:W-:Y:S01]  /*5400*/  IADD3 R0, R4, R0, R3 ;  /* 0x0000000004007210 */ /* 0x000fe20007ffe003 */
[----:B------:R-:W-:Y:S01]  /*5410*/  IMAD.U32 R3, RZ, RZ, UR13 ;  /* 0x0000000dff037e24 */ /* 0x000fe2000f8e00ff */
[----:B------:R-:W-:Y:S01]  /*5420*/  LOP3.LUT R44, R5, 0x20, R44, 0x78, !PT ;  /* 0x00000020052c7812 */ /* 0x000fe200078e782c */
[----:B------:R-:W-:-:S02]  /*5430*/  IMAD.MOV.U32 R4, RZ, RZ, R28 ;  /* 0x000000ffff047224 */ /* 0x000fc400078e001c */
[----:B------:R-:W-:Y:S02]  /*5440*/  IMAD R0, R3, 0x2, R0 ;  /* 0x0000000203007824 */ /* 0x000fe400078e0200 */
[----:B------:R-:W-:Y:S02]  /*5450*/  IMAD.MOV.U32 R5, RZ, RZ, R40 ;  /* 0x000000ffff057224 */ /* 0x000fe400078e0028 */
[----:B------:R-:W-:Y:S02]  /*5460*/  IMAD.MOV.U32 R6, RZ, RZ, R52 ;  /* 0x000000ffff067224 */ /* 0x000fe400078e0034 */
[----:B------:R-:W-:Y:S01]  /*5470*/  IMAD.MOV.U32 R7, RZ, RZ, R64 ;  /* 0x000000ffff077224 */ /* 0x000fe200078e0040 */
[----:B------:R-:W-:Y:S01]  /*5480*/  BAR.SYNC.DEFER_BLOCKING 0x0 ;  /* 0x0000000000007b1d */ /* 0x000fe20000010000 */
[----:B------:R-:W-:Y:S02]  /*5490*/  IMAD.MOV.U32 R8, RZ, RZ, R29 ;  /* 0x000000ffff087224 */ /* 0x000fe400078e001d */
[----:B------:R-:W-:-:S02]  /*54a0*/  IMAD.MOV.U32 R9, RZ, RZ, R41 ;  /* 0x000000ffff097224 */ /* 0x000fc400078e0029 */
[----:B------:R-:W-:Y:S02]  /*54b0*/  IMAD.MOV.U32 R10, RZ, RZ, R53 ;  /* 0x000000ffff0a7224 */ /* 0x000fe400078e0035 */
[----:B------:R-:W-:Y:S02]  /*54c0*/  IMAD.MOV.U32 R11, RZ, RZ, R65 ;  /* 0x000000ffff0b7224 */ /* 0x000fe400078e0041 */
[----:B------:R-:W-:Y:S02]  /*54d0*/  IMAD.MOV.U32 R15, RZ, RZ, R66 ;  /* 0x000000ffff0f7224 */ /* 0x000fe400078e0042 */
[----:B------:R-:W-:Y:S02]  /*54e0*/  IMAD.MOV.U32 R19, RZ, RZ, R20 ;  /* 0x000000ffff137224 */ /* 0x000fe400078e0014 */
[----:B------:R-:W-:Y:S02]  /*54f0*/  IMAD.MOV.U32 R12, RZ, RZ, R30 ;  /* 0x000000ffff0c7224 */ /* 0x000fe400078e001e */
[----:B------:R-:W-:-:S02]  /*5500*/  IMAD.MOV.U32 R13, RZ, RZ, R42 ;  /* 0x000000ffff0d7224 */ /* 0x000fc400078e002a */
[----:B------:R-:W-:Y:S02]  /*5510*/  IMAD.MOV.U32 R14, RZ, RZ, R54 ;  /* 0x000000ffff0e7224 */ /* 0x000fe400078e0036 */
[----:B------:R-:W-:Y:S02]  /*5520*/  IMAD.MOV.U32 R64, RZ, RZ, R31 ;  /* 0x000000ffff407224 */ /* 0x000fe400078e001f */
[----:B------:R-:W-:Y:S01]  /*5530*/  IMAD.MOV.U32 R65, RZ, RZ, R43 ;  /* 0x000000ffff417224 */ /* 0x000fe200078e002b */
[----:B------:R1:W-:Y:S01]  /*5540*/  STS.128 [R0], R4 ;  /* 0x0000000400007388 */ /* 0x0003e20000000c00 */
[----:B------:R-:W-:-:S03]  /*5550*/  IMAD.MOV.U32 R66, RZ, RZ, R55 ;  /* 0x000000ffff427224 */ /* 0x000fc600078e0037 */
[----:B------:R3:W-:Y:S01]  /*5560*/  STS.128 [R0+0x800], R8 ;  /* 0x0008000800007388 */ /* 0x0007e20000000c00 */
[----:B------:R-:W-:Y:S02]  /*5570*/  IMAD.MOV.U32 R16, RZ, RZ, R56 ;  /* 0x000000ffff107224 */ /* 0x000fe400078e0038 */
[----:B------:R-:W-:Y:S02]  /*5580*/  IMAD.MOV.U32 R17, RZ, RZ, R48 ;  /* 0x000000ffff117224 */ /* 0x000fe400078e0030 */
[----:B------:R-:W-:Y:S02]  /*5590*/  IMAD.MOV.U32 R18, RZ, RZ, R36 ;  /* 0x000000ffff127224 */ /* 0x000fe400078e0024 */
[----:B------:R-:W-:Y:S02]  /*55a0*/  IMAD.MOV.U32 R20, RZ, RZ, R59 ;  /* 0x000000ffff147224 */ /* 0x000fe400078e003b */
[----:B-1----:R-:W-:Y:S02]  /*55b0*/  IMAD.MOV.U32 R7, RZ, RZ, R21 ;  /* 0x000000ffff077224 */ /* 0x002fe400078e0015 */
[----:B------:R-:W-:-:S02]  /*55c0*/  IMAD.MOV.U32 R4, RZ, RZ, R57 ;  /* 0x000000ffff047224 */ /* 0x000fc400078e0039 */
[----:B---3--:R-:W-:Y:S02]  /*55d0*/  IMAD.MOV.U32 R11, RZ, RZ, R22 ;  /* 0x000000ffff0b7224 */ /* 0x008fe400078e0016 */
[----:B------:R-:W-:Y:S02]  /*55e0*/  IMAD.MOV.U32 R5, RZ, RZ, R49 ;  /* 0x000000ffff057224 */ /* 0x000fe400078e0031 */
[----:B------:R-:W-:Y:S02]  /*55f0*/  IMAD.MOV.U32 R6, RZ, RZ, R37 ;  /* 0x000000ffff067224 */ /* 0x000fe400078e0025 */
[----:B------:R-:W-:Y:S02]  /*5600*/  IMAD.MOV.U32 R8, RZ, RZ, R58 ;  /* 0x000000ffff087224 */ /* 0x000fe400078e003a */
[----:B------:R-:W-:Y:S02]  /*5610*/  IMAD.MOV.U32 R9, RZ, RZ, R50 ;  /* 0x000000ffff097224 */ /* 0x000fe400078e0032 */
[----:B------:R-:W-:-:S02]  /*5620*/  IMAD.MOV.U32 R10, RZ, RZ, R38 ;  /* 0x000000ffff0a7224 */ /* 0x000fc400078e0026 */
[----:B------:R-:W-:Y:S02]  /*5630*/  IMAD.MOV.U32 R21, RZ, RZ, R51 ;  /* 0x000000ffff157224 */ /* 0x000fe400078e0033 */
[----:B------:R-:W-:Y:S01]  /*5640*/  IMAD.MOV.U32 R22, RZ, RZ, R39 ;  /* 0x000000ffff167224 */ /* 0x000fe200078e0027 */
[----:B------:R-:W-:Y:S04]  /*5650*/  STS.128 [R0+0x80], R12 ;  /* 0x0000800c00007388 */ /* 0x000fe80000000c00 */
[----:B------:R1:W-:Y:S04]  /*5660*/  STS.128 [R0+0x880], R64 ;  /* 0x0008804000007388 */ /* 0x0003e80000000c00 */
[----:B------:R-:W-:Y:S04]  /*5670*/  STS.128 [R0+0x400], R16 ;  /* 0x0004001000007388 */ /* 0x000fe80000000c00 */
[----:B------:R-:W-:Y:S04]  /*5680*/  STS.128 [R0+0xc00], R4 ;  /* 0x000c000400007388 */ /* 0x000fe80000000c00 */
[----:B------:R-:W-:Y:S04]  /*5690*/  STS.128 [R0+0x480], R8 ;  /* 0x0004800800007388 */ /* 0x000fe80000000c00 */
[----:B------:R3:W-:Y:S04]  /*56a0*/  STS.128 [R0+0xc80], R20 ;  /* 0x000c801400007388 */ /* 0x0007e80000000c00 */
[----:B------:R-:W-:Y:S01]  /*56b0*/  BAR.SYNC.DEFER_BLOCKING 0x0 ;  /* 0x0000000000007b1d */ /* 0x000fe20000010000 */
[----:B------:R-:W-:-:S02]  /*56c0*/  LOP3.LUT R73, R44, 0x40, RZ, 0x3c, !PT ;  /* 0x000000402c497812 */ /* 0x000fc400078e3cff */
[----:B------:R-:W-:-:S03]  /*56d0*/  LOP3.LUT R3, R100, R99, RZ, 0xfc, !PT ;  /* 0x0000006364037212 */ /* 0x000fc600078efcff */
[----:B------:R-:W4:Y:S04]  /*56e0*/  LDS.128 R4, [R44] ;  /* 0x000000002c047984 */ /* 0x000f280000000c00 */
[----:B------:R-:W5:Y:S04]  /*56f0*/  LDS.128 R12, [R73] ;  /* 0x00000000490c7984 */ /* 0x000f680000000c00 */
[----:B------:R-:W2:Y:S04]  /*5700*/  LDS.128 R8, [R44+0x1000] ;  /* 0x001000002c087984 */ /* 0x000ea80000000c00 */
[----:B------:R-:W2:Y:S01]  /*5710*/  LDS.128 R20, [R73+0x1000] ;  /* 0x0010000049147984 */ /* 0x000ea20000000c00 */
[----:B-1----:R-:W-:Y:S01]  /*5720*/  IMAD R65, R3, c[0x0][0x198], RZ ;  /* 0x0000660003417a24 */ /* 0x002fe200078e02ff */
[----:B------:R-:W-:-:S02]  /*5730*/  LOP3.LUT R24, R100, 0x78, R99, 0xfe, !PT ;  /* 0x0000007864187812 */ /* 0x000fc400078efe63 */
[----:B------:R-:W1:Y:S01]  /*5740*/  LDS.128 R16, [R44+0x2000] ;  /* 0x002000002c107984 */ /* 0x000e620000000c00 */
[C-C-:B------:R-:W-:Y:S02]  /*5750*/  LOP3.LUT R28, R100.reuse, 0x8, R99.reuse, 0xfe, !PT ;  /* 0x00000008641c7812 */ /* 0x140fe400078efe63 */
[C-C-:B------:R-:W-:Y:S01]  /*5760*/  LOP3.LUT R2, R100.reuse, 0x74, R99.reuse, 0xfe, !PT ;  /* 0x0000007464027812 */ /* 0x140fe200078efe63 */
[----:B------:R-:W-:Y:S01]  /*5770*/  LDS.128 R32, [R73+0x3000] ;  /* 0x0030000049207984 */ /* 0x000fe20000000c00 */
[C-C-:B------:R-:W-:Y:S02]  /*5780*/  LOP3.LUT R42, R100.reuse, 0x70, R99.reuse, 0xfe, !PT ;  /* 0x00000070642a7812 */ /* 0x140fe400078efe63 */
[C-C-:B------:R-:W-:Y:S02]  /*5790*/  LOP3.LUT R37, R100.reuse, 0x6c, R99.reuse, 0xfe, !PT ;  /* 0x0000006c64257812 */ /* 0x140fe400078efe63 */
[C-C-:B------:R-:W-:Y:S02]  /*57a0*/  LOP3.LUT R38, R100.reuse, 0x68, R99.reuse, 0xfe, !PT ;  /* 0x0000006864267812 */ /* 0x140fe400078efe63 */
[----:B------:R-:W-:-:S02]  /*57b0*/  LOP3.LUT R39, R100, 0x64, R99, 0xfe, !PT ;  /* 0x0000006464277812 */ /* 0x000fc400078efe63 */
[C-C-:B------:R-:W-:Y:S02]  /*57c0*/  LOP3.LUT R40, R100.reuse, 0x60, R99.reuse, 0xfe, !PT ;  /* 0x0000006064287812 */ /* 0x140fe400078efe63 */
[C-C-:B------:R-:W-:Y:S02]  /*57d0*/  LOP3.LUT R41, R100.reuse, 0x5c, R99.reuse, 0xfe, !PT ;  /* 0x0000005c64297812 */ /* 0x140fe400078efe63 */
[C-C-:B------:R-:W-:Y:S02]  /*57e0*/  LOP3.LUT R69, R100.reuse, 0x58, R99.reuse, 0xfe, !PT ;  /* 0x0000005864457812 */ /* 0x140fe400078efe63 */
[C-C-:B------:R-:W-:Y:S02]  /*57f0*/  LOP3.LUT R70, R100.reuse, 0x54, R99.reuse, 0xfe, !PT ;  /* 0x0000005464467812 */ /* 0x140fe400078efe63 */
[C-C-:B------:R-:W-:Y:S02]  /*5800*/  LOP3.LUT R71, R100.reuse, 0x50, R99.reuse, 0xfe, !PT ;  /* 0x0000005064477812 */ /* 0x140fe400078efe63 */
[----:B------:R-:W-:-:S02]  /*5810*/  LOP3.LUT R72, R100, 0x4c, R99, 0xfe, !PT ;  /* 0x0000004c64487812 */ /* 0x000fc400078efe63 */
[C-C-:B------:R-:W-:Y:S02]  /*5820*/  LOP3.LUT R74, R100.reuse, 0x48, R99.reuse, 0xfe, !PT ;  /* 0x00000048644a7812 */ /* 0x140fe400078efe63 */
[C-C-:B------:R-:W-:Y:S02]  /*5830*/  LOP3.LUT R43, R100.reuse, 0x44, R99.reuse, 0xfe, !PT ;  /* 0x00000044642b7812 */ /* 0x140fe400078efe63 */
[C-C-:B------:R-:W-:Y:S02]  /*5840*/  LOP3.LUT R54, R100.reuse, 0x40, R99.reuse, 0xfe, !PT ;  /* 0x0000004064367812 */ /* 0x140fe400078efe63 */
[C-C-:B---3--:R-:W-:Y:S02]  /*5850*/  LOP3.LUT R0, R100.reuse, 0x7c, R99.reuse, 0xfe, !PT ;  /* 0x0000007c64007812 */ /* 0x148fe400078efe63 */
        /* <DEDUP_REMOVED lines=12> */
[--C-:B------:R-:W-:Y:S01]  /*5920*/  LOP3.LUT R51, R100, 0xc, R99.reuse, 0xfe, !PT ;  /* 0x0000000c64337812 */ /* 0x100fe200078efe63 */
[----:B------:R-:W-:Y:S01]  /*5930*/  IMAD R66, R28, c[0x0][0x198], RZ ;  /* 0x000066001c427a24 */ /* 0x000fe200078e02ff */
[----:B------:R-:W-:-:S03]  /*5940*/  LOP3.LUT R99, R100, 0x4, R99, 0xfe, !PT ;  /* 0x0000000464637812 */ /* 0x000fc600078efe63 */
[----:B------:R-:W-:Y:S02]  /*5950*/  IMAD R67, R51, c[0x0][0x198], RZ ;  /* 0x0000660033437a24 */ /* 0x000fe400078e02ff */
[----:B------:R-:W-:Y:S01]  /*5960*/  IMAD R68, R53, c[0x0][0x198], RZ ;  /* 0x0000660035447a24 */ /* 0x000fe200078e02ff */
[C---:B--2---:R-:W-:Y:S01]  /*5970*/  ISETP.GE.AND P0, PT, R25.reuse, c[0x0][0x178], PT ;  /* 0x00005e0019007a0c */ /* 0x044fe20003f06270 */
[----:B------:R-:W-:-:S03]  /*5980*/  IMAD R36, R25, c[0x0][0x194], RZ ;  /* 0x0000650019247a24 */ /* 0x000fc600078e02ff */
[----:B------:R-:W-:Y:S02]  /*5990*/  ISETP.LT.AND P2, PT, R3, c[0x0][0x17c], !P0 ;  /* 0x00005f0003007a0c */ /* 0x000fe40004741270 */
[----:B------:R-:W-:-:S04]  /*59a0*/  LEA R3, P1, R36, c[0x0][0x170], 0x2 ;  /* 0x00005c0024037a11 */ /* 0x000fc800078210ff */
[----:B------:R-:W-:Y:S02]  /*59b0*/  LEA.HI.X.SX32 R36, R36, c[0x0][0x174], 0x2, P1 ;  /* 0x00005d0024247a11 */ /* 0x000fe400008f16ff */
[C---:B------:R-:W-:Y:S02]  /*59c0*/  LEA R46, P3, R65.reuse, R3, 0x2 ;  /* 0x00000003412e7211 */ /* 0x040fe400078610ff */
[----:B------:R-:W-:Y:S02]  /*59d0*/  ISETP.LT.AND P1, PT, R24, c[0x0][0x17c], !P0 ;  /* 0x00005f0018007a0c */ /* 0x000fe40004721270 */
[----:B------:R-:W2:Y:S01]  /*59e0*/  LDS.128 R24, [R73+0x2000] ;  /* 0x0020000049187984 */ /* 0x000ea20000000c00 */
[----:B------:R-:W-:Y:S02]  /*59f0*/  LEA.HI.X.SX32 R47, R65, R36, 0x2, P3 ;  /* 0x00000024412f7211 */ /* 0x000fe400018f16ff */
[----:B------:R-:W-:Y:S02]  /*5a00*/  ISETP.LT.AND P3, PT, R28, c[0x0][0x17c], !P0 ;  /* 0x00005f001c007a0c */ /* 0x000fe40004761270 */
[----:B------:R-:W3:Y:S01]  /*5a10*/  LDS.128 R28, [R44+0x3000] ;  /* 0x003000002c1c7984 */ /* 0x000ee20000000c00 */
[C---:B------:R-:W-:Y:S01]  /*5a20*/  ISETP.LT.AND P4, PT, R99.reuse, c[0x0][0x17c], !P0 ;  /* 0x00005f0063007a0c */ /* 0x040fe20004781270 */
[----:B------:R-:W-:-:S02]  /*5a30*/  IMAD R99, R99, c[0x0][0x198], RZ ;  /* 0x0000660063637a24 */ /* 0x000fc400078e02ff */
[----:B----4-:R4:W-:Y:S03]  /*5a40*/  @P2 STG.E [R46.64], R4 ;  /* 0x000000042e002986 */ /* 0x0109e6000c10190e */
[-C--:B------:R-:W-:Y:S02]  /*5a50*/  LEA R48, P6, R99, R3.reuse, 0x2 ;  /* 0x0000000363307211 */ /* 0x080fe400078c10ff */
[----:B------:R-:W-:Y:S02]  /*5a60*/  ISETP.LT.AND P2, PT, R51, c[0x0][0x17c], !P0 ;  /* 0x00005f0033007a0c */ /* 0x000fe40004741270 */
[-C--:B------:R-:W-:Y:S02]  /*5a70*/  LEA.HI.X.SX32 R49, R99, R36.reuse, 0x2, P6 ;  /* 0x0000002463317211 */ /* 0x080fe400030f16ff */
[CC--:B------:R-:W-:Y:S02]  /*5a80*/  LEA R50, P5, R66.reuse, R3.reuse, 0x2 ;  /* 0x0000000342327211 */ /* 0x0c0fe400078a10ff */
[----:B------:R-:W-:Y:S01]  /*5a90*/  LEA R52, P6, R67, R3, 0x2 ;  /* 0x0000000343347211 */ /* 0x000fe200078c10ff */
[----:B-----5:R5:W-:Y:S01]  /*5aa0*/  @P4 STG.E [R48.64], R12 ;  /* 0x0000000c30004986 */ /* 0x020be2000c10190e */
[----:B------:R-:W-:-:S02]  /*5ab0*/  LEA.HI.X.SX32 R51, R66, R36, 0x2, P5 ;  /* 0x0000002442337211 */ /* 0x000fc400028f16ff */
[----:B------:R-:W-:Y:S02]  /*5ac0*/  ISETP.LT.AND P4, PT, R53, c[0x0][0x17c], !P0 ;  /* 0x00005f0035007a0c */ /* 0x000fe40004781270 */
[----:B------:R-:W-:Y:S01]  /*5ad0*/  LEA.HI.X.SX32 R53, R67, R36, 0x2, P6 ;  /* 0x0000002443357211 */ /* 0x000fe200030f16ff */
[----:B------:R1:W-:Y:S01]  /*5ae0*/  @P3 STG.E [R50.64], R8 ;  /* 0x0000000832003986 */ /* 0x0003e2000c10190e */
[C---:B----4-:R-:W-:Y:S01]  /*5af0*/  IMAD R4, R45.reuse, c[0x0][0x198], RZ ;  /* 0x000066002d047a24 */ /* 0x050fe200078e02ff */
[----:B------:R-:W-:Y:S02]  /*5b00*/  ISETP.LT.AND P3, PT, R45, c[0x0][0x17c], !P0 ;  /* 0x00005f002d007a0c */ /* 0x000fe40004761270 */
[-C--:B------:R-:W-:Y:S01]  /*5b10*/  LEA R44, P5, R68, R3.reuse, 0x2 ;  /* 0x00000003442c7211 */ /* 0x080fe200078a10ff */
[----:B------:R4:W-:Y:S01]  /*5b20*/  @P2 STG.E [R52.64], R20 ;  /* 0x0000001434002986 */ /* 0x0009e2000c10190e */
[C---:B------:R-:W-:Y:S01]  /*5b30*/  ISETP.LT.AND P2, PT, R64.reuse, c[0x0][0x17c], !P0 ;  /* 0x00005f0040007a0c */ /* 0x040fe20004741270 */
[----:B------:R-:W-:Y:S01]  /*5b40*/  IMAD R64, R64, c[0x0][0x198], RZ ;  /* 0x0000660040407a24 */ /* 0x000fe200078e02ff */
[----:B------:R-:W-:-:S02]  /*5b50*/  LEA R46, P6, R4, R3, 0x2 ;  /* 0x00000003042e7211 */ /* 0x000fc400078c10ff */
[-C--:B------:R-:W-:Y:S02]  /*5b60*/  LEA.HI.X.SX32 R45, R68, R36.reuse, 0x2, P5 ;  /* 0x00000024442d7211 */ /* 0x080fe400028f16ff */
[----:B-----5:R-:W-:Y:S02]  /*5b70*/  LEA R48, P5, R64, R3, 0x2 ;  /* 0x0000000340307211 */ /* 0x020fe400078a10ff */
[-C--:B------:R-:W-:Y:S01]  /*5b80*/  LEA.HI.X.SX32 R47, R4, R36.reuse, 0x2, P6 ;  /* 0x00000024042f7211 */ /* 0x080fe200030f16ff */
[----:B-1----:R1:W-:Y:S01]  /*5b90*/  @P4 STG.E [R44.64], R16 ;  /* 0x000000102c004986 */ /* 0x0023e2000c10190e */
[C---:B------:R-:W-:Y:S01]  /*5ba0*/  IMAD R12, R63.reuse, c[0x0][0x198], RZ ;  /* 0x000066003f0c7a24 */ /* 0x040fe200078e02ff */
[----:B------:R-:W-:Y:S01]  /*5bb0*/  ISETP.LT.AND P4, PT, R63, c[0x0][0x17c], !P0 ;  /* 0x00005f003f007a0c */ /* 0x000fe20004781270 */
[----:B------:R-:W-:Y:S01]  /*5bc0*/  IMAD R4, R62, c[0x0][0x198], RZ ;  /* 0x000066003e047a24 */ /* 0x000fe200078e02ff */
[----:B------:R-:W-:Y:S01]  /*5bd0*/  LEA.HI.X.SX32 R49, R64, R36, 0x2, P5 ;  /* 0x0000002440317211 */ /* 0x000fe200028f16ff */
[----:B--2---:R2:W-:Y:S01]  /*5be0*/  @P3 STG.E [R46.64], R24 ;  /* 0x000000182e003986 */ /* 0x0045e2000c10190e */
[----:B------:R-:W-:-:S02]  /*5bf0*/  ISETP.LT.AND P3, PT, R62, c[0x0][0x17c], !P0 ;  /* 0x00005f003e007a0c */ /* 0x000fc40004761270 */
[-C--:B------:R-:W-:Y:S01]  /*5c00*/  LEA R50, P6, R12, R3.reuse, 0x2 ;  /* 0x000000030c327211 */ /* 0x080fe200078c10ff */
[----:B---3--:R3:W-:Y:S01]  /*5c10*/  @P2 STG.E [R48.64], R28 ;  /* 0x0000001c30002986 */ /* 0x0087e2000c10190e */
[-C--:B----4-:R-:W-:Y:S02]  /*5c20*/  LEA R52, P5, R4, R3.reuse, 0x2 ;  /* 0x0000000304347211 */ /* 0x090fe400078a10ff */
[C---:B------:R-:W-:Y:S01]  /*5c30*/  ISETP.LT.AND P2, PT, R61.reuse, c[0x0][0x17c], !P0 ;  /* 0x00005f003d007a0c */ /* 0x040fe20004741270 */
[----:B------:R-:W-:Y:S01]  /*5c40*/  IMAD R61, R61, c[0x0][0x198], RZ ;  /* 0x000066003d3d7a24 */ /* 0x000fe200078e02ff */
[-C--:B------:R-:W-:Y:S02]  /*5c50*/  LEA.HI.X.SX32 R51, R12, R36.reuse, 0x2, P6 ;  /* 0x000000240c337211 */ /* 0x080fe400030f16ff */
[-C--:B------:R-:W-:Y:S02]  /*5c60*/  LEA.HI.X.SX32 R53, R4, R36.reuse, 0x2, P5 ;  /* 0x0000002404357211 */ /* 0x080fe400028f16ff */
[CC--:B-1----:R-:W-:Y:S01]  /*5c70*/  LEA R44, P6, R61.reuse, R3.reuse, 0x2 ;  /* 0x000000033d2c7211 */ /* 0x0c2fe200078c10ff */
[----:B------:R-:W-:Y:S01]  /*5c80*/  @P4 STG.E [R50.64], R32 ;  /* 0x0000002032004986 */ /* 0x000fe2000c10190e */
[C---:B------:R-:W-:Y:S01]  /*5c90*/  ISETP.LT.AND P4, PT, R60.reuse, c[0x0][0x17c], !P0 ;  /* 0x00005f003c007a0c */ /* 0x040fe20004781270 */
[----:B------:R-:W-:Y:S01]  /*5ca0*/  IMAD R60, R60, c[0x0][0x198], RZ ;  /* 0x000066003c3c7a24 */ /* 0x000fe200078e02ff */
[----:B------:R-:W-:Y:S01]  /*5cb0*/  LEA.HI.X.SX32 R45, R61, R36, 0x2, P6 ;  /* 0x000000243d2d7211 */ /* 0x000fe200030f16ff */
[----:B------:R1:W-:Y:S01]  /*5cc0*/  @P3 STG.E [R52.64], R5 ;  /* 0x0000000534003986 */ /* 0x0003e2000c10190e */
[C---:B------:R-:W-:Y:S01]  /*5cd0*/  ISETP.LT.AND P3, PT, R59.reuse, c[0x0][0x17c], !P0 ;  /* 0x00005f003b007a0c */ /* 0x040fe20004761270 */
[----:B------:R-:W-:Y:S01]  /*5ce0*/  IMAD R59, R59, c[0x0][0x198], RZ ;  /* 0x000066003b3b7a24 */ /* 0x000fe200078e02ff */
[----:B--2---:R-:W-:Y:S01]  /*5cf0*/  LEA R46, P5, R60, R3, 0x2 ;  /* 0x000000033c2e7211 */ /* 0x004fe200078a10ff */
[----:B------:R2:W-:Y:S01]  /*5d00*/  @P2 STG.E [R44.64], R13 ;  /* 0x0000000d2c002986 */ /* 0x0005e2000c10190e */
[----:B------:R-:W-:-:S02]  /*5d10*/  ISETP.LT.AND P6, PT, R58, c[0x0][0x17c], !P0 ;  /* 0x00005f003a007a0c */ /* 0x000fc400047c1270 */
[CC--:B---3--:R-:W-:Y:S01]  /*5d20*/  LEA R48, P2, R59.reuse, R3.reuse, 0x2 ;  /* 0x000000033b307211 */ /* 0x0c8fe200078410ff */
[----:B------:R-:W-:Y:S01]  /*5d30*/  IMAD R58, R58, c[0x0][0x198], RZ ;  /* 0x000066003a3a7a24 */ /* 0x000fe200078e02ff */
[-C--:B------:R-:W-:Y:S02]  /*5d40*/  LEA.HI.X.SX32 R47, R60, R36.reuse, 0x2, P5 ;  /* 0x000000243c2f7211 */ /* 0x080fe400028f16ff */
[----:B------:R-:W-:Y:S02]  /*5d50*/  LEA.HI.X.SX32 R49, R59, R36, 0x2, P2 ;  /* 0x000000243b317211 */ /* 0x000fe400010f16ff */
[C---:B------:R-:W-:Y:S01]  /*5d60*/  ISETP.LT.AND P5, PT, R57.reuse, c[0x0][0x17c], !P0 ;  /* 0x00005f0039007a0c */ /* 0x040fe200047a1270 */
[----:B------:R-:W-:Y:S01]  /*5d70*/  IMAD R57, R57, c[0x0][0x198], RZ ;  /* 0x0000660039397a24 */ /* 0x000fe200078e02ff */
[----:B------:R3:W-:Y:S01]  /*5d80*/  @P4 STG.E [R46.64], R9 ;  /* 0x000000092e004986 */ /* 0x0007e2000c10190e */
[----:B------:R-:W-:-:S03]  /*5d90*/  LEA R4, P4, R58, R3, 0x2 ;  /* 0x000000033a047211 */ /* 0x000fc600078810ff */
[----:B------:R-:W-:Y:S01]  /*5da0*/  @P3 STG.E [R48.64], R21 ;  /* 0x0000001530003986 */ /* 0x000fe2000c10190e */
[CC--:B------:R-:W-:Y:S01]  /*5db0*/  LEA R12, P3, R57.reuse, R3.reuse, 0x2 ;  /* 0x00000003390c7211 */ /* 0x0c0fe200078610ff */
[----:B------:R-:W-:Y:S01]  /*5dc0*/  IMAD R16, R56, c[0x0][0x198], RZ ;  /* 0x0000660038107a24 */ /* 0x000fe200078e02ff */
[-C--:B-1----:R-:W-:Y:S01]  /*5dd0*/  LEA.HI.X.SX32 R5, R58, R36.reuse, 0x2, P4 ;  /* 0x000000243a057211 */ /* 0x082fe200020f16ff */
[----:B--2---:R-:W-:Y:S01]  /*5de0*/  IMAD.MOV.U32 R45, RZ, RZ, c[0x0][0x198] ;  /* 0x00006600ff2d7624 */ /* 0x004fe200078e00ff */
[----:B------:R-:W-:Y:S02]  /*5df0*/  LEA.HI.X.SX32 R13, R57, R36, 0x2, P3 ;  /* 0x00000024390d7211 */ /* 0x000fe400018f16ff */
[C---:B------:R-:W-:Y:S01]  /*5e00*/  ISETP.LT.AND P3, PT, R55.reuse, c[0x0][0x17c], !P0 ;  /* 0x00005f0037007a0c */ /* 0x040fe20004761270 */
[----:B------:R1:W-:Y:S01]  /*5e10*/  @P6 STG.E [R4.64], R17 ;  /* 0x0000001104006986 */ /* 0x0003e2000c10190e */
[----:B------:R-:W-:Y:S01]  /*5e20*/  ISETP.LT.AND P4, PT, R56, c[0x0][0x17c], !P0 ;  /* 0x00005f0038007a0c */ /* 0x000fe20004781270 */
[----:B------:R-:W-:Y:S01]  /*5e30*/  IMAD R55, R55, c[0x0][0x198], RZ ;  /* 0x0000660037377a24 */ /* 0x000fe200078e02ff */
[----:B------:R-:W-:Y:S01]  /*5e40*/  LEA R8, P6, R16, R3, 0x2 ;  /* 0x0000000310087211 */ /* 0x000fe200078c10ff */
[----:B------:R-:W-:Y:S01]  /*5e50*/  IMAD R65, R45, 0x40, R65 ;  /* 0x000000402d417824 */ /* 0x000fe200078e0241 */
[----:B------:R2:W-:Y:S01]  /*5e60*/  @P5 STG.E [R12.64], R25 ;  /* 0x000000190c005986 */ /* 0x0005e2000c10190e */
[----:B------:R-:W-:-:S02]  /*5e70*/  ISETP.LT.AND P2, PT, R54, c[0x0][0x17c], !P0 ;  /* 0x00005f0036007a0c */ /* 0x000fc40004741270 */
[-C--:B---3--:R-:W-:Y:S01]  /*5e80*/  LEA.HI.X.SX32 R9, R16, R36.reuse, 0x2, P6 ;  /* 0x0000002410097211 */ /* 0x088fe200030f16ff */
[----:B------:R-:W-:Y:S01]  /*5e90*/  IMAD R16, R45, 0x4, R65 ;  /* 0x000000042d107824 */ /* 0x000fe200078e0241 */
[-C--:B------:R-:W-:Y:S02]  /*5ea0*/  LEA R20, P5, R55, R3.reuse, 0x2 ;  /* 0x0000000337147211 */ /* 0x080fe400078a10ff */
[-C--:B-1----:R-:W-:Y:S01]  /*5eb0*/  LEA R4, P6, R65, R3.reuse, 0x2 ;  /* 0x0000000341047211 */ /* 0x082fe200078c10ff */
[----:B------:R-:W-:Y:S01]  /*5ec0*/  IMAD R17, R45, 0x4, R16 ;  /* 0x000000042d117824 */ /* 0x000fe200078e0210 */
[-C--:B------:R-:W-:Y:S01]  /*5ed0*/  LEA.HI.X.SX32 R21, R55, R36.reuse, 0x2, P5 ;  /* 0x0000002437157211 */ /* 0x080fe200028f16ff */
[----:B------:R1:W-:Y:S01]  /*5ee0*/  @P4 STG.E [R8.64], R29 ;  /* 0x0000001d08004986 */ /* 0x0003e2000c10190e */
[----:B------:R-:W-:Y:S01]  /*5ef0*/  LEA.HI.X.SX32 R5, R65, R36, 0x2, P6 ;  /* 0x0000002441057211 */ /* 0x000fe200030f16ff */
[----:B------:R-:W-:Y:S02]  /*5f00*/  IMAD R24, R45, 0x4, R17 ;  /* 0x000000042d187824 */ /* 0x000fe400078e0211 */
[----:B------:R3:W-:Y:S01]  /*5f10*/  @P3 STG.E [R20.64], R33 ;  /* 0x0000002114003986 */ /* 0x0007e2000c10190e */
[----:B--2---:R-:W-:-:S02]  /*5f20*/  LEA R12, P3, R16, R3, 0x2 ;  /* 0x00000003100c7211 */ /* 0x004fc400078610ff */
[----:B------:R-:W-:Y:S01]  /*5f30*/  ISETP.LT.AND P4, PT, R43, c[0x0][0x17c], !P0 ;  /* 0x00005f002b007a0c */ /* 0x000fe20004781270 */
[----:B------:R2:W-:Y:S01]  /*5f40*/  @P2 STG.E [R4.64], R6 ;  /* 0x0000000604002986 */ /* 0x0005e2000c10190e */
[----:B-1----:R-:W-:Y:S02]  /*5f50*/  LEA R8, P6, R17, R3, 0x2 ;  /* 0x0000000311087211 */ /* 0x002fe400078c10ff */
[----:B------:R-:W-:Y:S02]  /*5f60*/  ISETP.LT.AND P5, PT, R74, c[0x0][0x17c], !P0 ;  /* 0x00005f004a007a0c */ /* 0x000fe400047a1270 */
[-C--:B------:R-:W-:Y:S01]  /*5f70*/  LEA.HI.X.SX32 R13, R16, R36.reuse, 0x2, P3 ;  /* 0x00000024100d7211 */ /* 0x080fe200018f16ff */
[----:B---3--:R-:W-:Y:S01]  /*5f80*/  IMAD R20, R45, 0x4, R24 ;  /* 0x000000042d147824 */ /* 0x008fe200078e0218 */
[----:B------:R-:W-:Y:S02]  /*5f90*/  LEA.HI.X.SX32 R9, R17, R36, 0x2, P6 ;  /* 0x0000002411097211 */ /* 0x000fe400030f16ff */
[----:B------:R-:W-:-:S02]  /*5fa0*/  ISETP.LT.AND P2, PT, R72, c[0x0][0x17c], !P0 ;  /* 0x00005f0048007a0c */ /* 0x000fc40004741270 */
[----:B------:R-:W-:Y:S01]  /*5fb0*/  LEA R16, P6, R24, R3, 0x2 ;  /* 0x0000000318107211 */ /* 0x000fe200078c10ff */
[----:B--2---:R-:W-:-:S03]  /*5fc0*/  IMAD R6, R45, 0x4, R20 ;  /* 0x000000042d067824 */ /* 0x004fc600078e0214 */
[-C--:B------:R-:W-:Y:S02]  /*5fd0*/  LEA.HI.X.SX32 R17, R24, R36.reuse, 0x2, P6 ;  /* 0x0000002418117211 */ /* 0x080fe400030f16ff */
[C---:B------:R-:W-:Y:S01]  /*5fe0*/  LEA R4, P6, R20.reuse, R3, 0x2 ;  /* 0x0000000314047211 */ /* 0x040fe200078c10ff */
[----:B------:R1:W-:Y:S01]  /*5ff0*/  @P4 STG.E [R12.64], R14 ;  /* 0x0000000e0c004986 */ /* 0x0003e2000c10190e */
[----:B------:R-:W-:Y:S02]  /*6000*/  ISETP.LT.AND P4, PT, R71, c[0x0][0x17c], !P0 ;  /* 0x00005f0047007a0c */ /* 0x000fe40004781270 */
[----:B------:R-:W-:Y:S01]  /*6010*/  LEA.HI.X.SX32 R5, R20, R36, 0x2, P6 ;  /* 0x0000002414057211 */ /* 0x000fe200030f16ff */
[----:B------:R2:W-:Y:S01]  /*6020*/  @P5 STG.E [R8.64], R10 ;  /* 0x0000000a08005986 */ /* 0x0005e2000c10190e */
[----:B------:R-:W-:-:S03]  /*6030*/  ISETP.LT.AND P5, PT, R70, c[0x0][0x17c], !P0 ;  /* 0x00005f0046007a0c */ /* 0x000fc600047a1270 */
[----:B------:R3:W-:Y:S01]  /*6040*/  @P2 STG.E [R16.64], R22 ;  /* 0x0000001610002986 */ /* 0x0007e2000c10190e */
[CC--:B-1----:R-:W-:Y:S01]  /*6050*/  LEA R12, P6, R6.reuse, R3.reuse, 0x2 ;  /* 0x00000003060c7211 */ /* 0x0c2fe200078c10ff */
[----:B------:R-:W-:Y:S01]  /*6060*/  IMAD R14, R45, 0x4, R6 ;  /* 0x000000042d0e7824 */ /* 0x000fe200078e0206 */
[----:B------:R-:W-:Y:S02]  /*6070*/  ISETP.LT.AND P2, PT, R69, c[0x0][0x17c], !P0 ;  /* 0x00005f0045007a0c */ /* 0x000fe40004741270 */
[----:B------:R-:W-:Y:S01]  /*6080*/  LEA.HI.X.SX32 R13, R6, R36, 0x2, P6 ;  /* 0x00000024060d7211 */ /* 0x000fe200030f16ff */
[----:B------:R-:W-:Y:S01]  /*6090*/  IMAD R6, R45, 0x4, R14 ;  /* 0x000000042d067824 */ /* 0x000fe200078e020e */
[----:B--2---:R-:W-:-:S03]  /*60a0*/  LEA R8, P6, R14, R3, 0x2 ;  /* 0x000000030e087211 */ /* 0x004fc600078c10ff */
[----:B------:R-:W-:Y:S01]  /*60b0*/  IMAD R10, R45, 0x4, R6 ;  /* 0x000000042d0a7824 */ /* 0x000fe200078e0206 */
[-C--:B------:R-:W-:Y:S02]  /*60c0*/  LEA.HI.X.SX32 R9, R14, R36.reuse, 0x2, P6 ;  /* 0x000000240e097211 */ /* 0x080fe400030f16ff */
[C---:B---3--:R-:W-:Y:S01]  /*60d0*/  LEA R16, P6, R6.reuse, R3, 0x2 ;  /* 0x0000000306107211 */ /* 0x048fe200078c10ff */
[----:B------:R1:W-:Y:S01]  /*60e0*/  @P4 STG.E [R4.64], R18 ;  /* 0x0000001204004986 */ /* 0x0003e2000c10190e */
[----:B------:R-:W-:Y:S02]  /*60f0*/  ISETP.LT.AND P4, PT, R41, c[0x0][0x17c], !P0 ;  /* 0x00005f0029007a0c */ /* 0x000fe40004781270 */
[----:B------:R-:W-:Y:S01]  /*6100*/  LEA.HI.X.SX32 R17, R6, R36, 0x2, P6 ;  /* 0x0000002406117211 */ /* 0x000fe200030f16ff */
[----:B------:R2:W-:Y:S01]  /*6110*/  @P5 STG.E [R12.64], R26 ;  /* 0x0000001a0c005986 */ /* 0x0005e2000c10190e */
[----:B------:R-:W-:Y:S01]  /*6120*/  IMAD R6, R45, 0x4, R10 ;  /* 0x000000042d067824 */ /* 0x000fe200078e020a */
[----:B------:R-:W-:-:S02]  /*6130*/  ISETP.LT.AND P5, PT, R40, c[0x0][0x17c], !P0 ;  /* 0x00005f0028007a0c */ /* 0x000fc400047a1270 */
[----:B------:R-:W-:Y:S01]  /*6140*/  @P2 STG.E [R8.64], R30 ;  /* 0x0000001e08002986 */ /* 0x000fe2000c10190e */
[----:B------:R-:W-:Y:S02]  /*6150*/  ISETP.LT.AND P2, PT, R39, c[0x0][0x17c], !P0 ;  /* 0x00005f0027007a0c */ /* 0x000fe40004741270 */
[----:B-1----:R-:W-:-:S04]  /*6160*/  LEA R4, P6, R10, R3, 0x2 ;  /* 0x000000030a047211 */ /* 0x002fc800078c10ff */
[----:B------:R-:W-:Y:S01]  /*6170*/  LEA.HI.X.SX32 R5, R10, R36, 0x2, P6 ;  /* 0x000000240a057211 */ /* 0x000fe200030f16ff */
[----:B------:R-:W-:Y:S01]  /*6180*/  IMAD R10, R45, 0x4, R6 ;  /* 0x000000042d0a7824 */ /* 0x000fe200078e0206 */
[----:B--2---:R-:W-:-:S03]  /*6190*/  LEA R12, P6, R6, R3, 0x2 ;  /* 0x00000003060c7211 */ /* 0x004fc600078c10ff */
[C---:B------:R-:W-:Y:S01]  /*61a0*/  IMAD R14, R45.reuse, 0x4, R10 ;  /* 0x000000042d0e7824 */ /* 0x040fe200078e020a */
[----:B------:R-:W-:Y:S01]  /*61b0*/  LEA.HI.X.SX32 R13, R6, R36, 0x2, P6 ;  /* 0x00000024060d7211 */ /* 0x000fe200030f16ff */
[----:B------:R1:W-:Y:S02]  /*61c0*/  @P4 STG.E [R16.64], R34 ;  /* 0x0000002210004986 */ /* 0x0003e4000c10190e */
[C---:B------:R-:W-:Y:S02]  /*61d0*/  IMAD R6, R45.reuse, 0x4, R14 ;  /* 0x000000042d067824 */ /* 0x040fe400078e020e */
[----:B------:R2:W-:Y:S02]  /*61e0*/  @P5 STG.E [R4.64], R7 ;  /* 0x0000000704005986 */ /* 0x0005e4000c10190e */
[----:B------:R-:W-:Y:S02]  /*61f0*/  IMAD R18, R45, 0x4, R6 ;  /* 0x000000042d127824 */ /* 0x000fe400078e0206 */
[----:B------:R3:W-:Y:S01]  /*6200*/  @P2 STG.E [R12.64], R15 ;  /* 0x0000000f0c002986 */ /* 0x0007e2000c10190e */
[----:B-1----:R-:W-:-:S02]  /*6210*/  LEA R16, P2, R14, R3, 0x2 ;  /* 0x000000030e107211 */ /* 0x002fc400078410ff */
[-C--:B------:R-:W-:Y:S02]  /*6220*/  LEA R8, P6, R10, R3.reuse, 0x2 ;  /* 0x000000030a087211 */ /* 0x080fe400078c10ff */
[----:B------:R-:W-:Y:S02]  /*6230*/  LEA.HI.X.SX32 R17, R14, R36, 0x2, P2 ;  /* 0x000000240e117211 */ /* 0x000fe400010f16ff */
[----:B--2---:R-:W-:Y:S02]  /*6240*/  LEA R4, P2, R18, R3, 0x2 ;  /* 0x0000000312047211 */ /* 0x004fe400078410ff */
[----:B------:R-:W-:Y:S02]  /*6250*/  ISETP.LT.AND P5, PT, R38, c[0x0][0x17c], !P0 ;  /* 0x00005f0026007a0c */ /* 0x000fe400047a1270 */
[----:B------:R-:W-:Y:S02]  /*6260*/  ISETP.LT.AND P4, PT, R37, c[0x0][0x17c], !P0 ;  /* 0x00005f0025007a0c */ /* 0x000fe40004781270 */
[----:B------:R-:W-:-:S02]  /*6270*/  ISETP.LT.AND P3, PT, R42, c[0x0][0x17c], !P0 ;  /* 0x00005f002a007a0c */ /* 0x000fc40004761270 */
[-C--:B------:R-:W-:Y:S01]  /*6280*/  LEA.HI.X.SX32 R9, R10, R36.reuse, 0x2, P6 ;  /* 0x000000240a097211 */ /* 0x080fe200030f16ff */
[----:B------:R-:W-:Y:S01]  /*6290*/  IMAD R10, R45, 0x4, R18 ;  /* 0x000000042d0a7824 */ /* 0x000fe200078e0212 */
[-C--:B------:R-:W-:Y:S02]  /*62a0*/  LEA.HI.X.SX32 R5, R18, R36.reuse, 0x2, P2 ;  /* 0x0000002412057211 */ /* 0x080fe400010f16ff */
[----:B------:R-:W-:Y:S02]  /*62b0*/  LEA R20, P6, R6, R3, 0x2 ;  /* 0x0000000306147211 */ /* 0x000fe400078c10ff */
[----:B------:R-:W-:Y:S02]  /*62c0*/  ISETP.LT.AND P2, PT, R2, c[0x0][0x17c], !P0 ;  /* 0x00005f0002007a0c */ /* 0x000fe40004741270 */
[----:B------:R-:W-:Y:S02]  /*62d0*/  ISETP.LT.AND P0, PT, R0, c[0x0][0x17c], !P0 ;  /* 0x00005f0000007a0c */ /* 0x000fe40004701270 */
[----:B------:R-:W-:-:S02]  /*62e0*/  LEA.HI.X.SX32 R21, R6, R36, 0x2, P6 ;  /* 0x0000002406157211 */ /* 0x000fc400030f16ff */
[CC--:B------:R-:W-:Y:S01]  /*62f0*/  LEA R6, P6, R10.reuse, R3.reuse, 0x2 ;  /* 0x000000030a067211 */ /* 0x0c0fe200078c10ff */
[----:B------:R-:W-:Y:S01]  /*6300*/  IMAD R14, R45, 0x4, R10 ;  /* 0x000000042d0e7824 */ /* 0x000fe200078e020a */
[----:B------:R3:W-:Y:S02]  /*6310*/  @P5 STG.E [R8.64], R11 ;  /* 0x0000000b08005986 */ /* 0x0007e4000c10190e */
[----:B------:R-:W-:Y:S02]  /*6320*/  LEA.HI.X.SX32 R7, R10, R36, 0x2, P6 ;  /* 0x000000240a077211 */ /* 0x000fe400030f16ff */
[----:B------:R3:W-:Y:S01]  /*6330*/  @P4 STG.E [R16.64], R23 ;  /* 0x0000001710004986 */ /* 0x0007e2000c10190e */
[----:B------:R-:W-:-:S03]  /*6340*/  LEA R2, P6, R14, R3, 0x2 ;  /* 0x000000030e027211 */ /* 0x000fc600078c10ff */
[----:B------:R3:W-:Y:S04]  /*6350*/  @P3 STG.E [R20.64], R19 ;  /* 0x0000001314003986 */ /* 0x0007e8000c10190e */
[----:B------:R3:W-:Y:S01]  /*6360*/  @P2 STG.E [R4.64], R27 ;  /* 0x0000001b04002986 */ /* 0x0007e2000c10190e */
[----:B------:R-:W-:-:S03]  /*6370*/  LEA.HI.X.SX32 R3, R14, R36, 0x2, P6 ;  /* 0x000000240e037211 */ /* 0x000fc600030f16ff */
[----:B------:R3:W-:Y:S01]  /*6380*/  @P1 STG.E [R6.64], R31 ;  /* 0x0000001f06001986 */ /* 0x0007e2000c10190e */
[----:B------:R-:W-:Y:S05]  /*6390*/  @!P0 EXIT ;  /* 0x000000000000894d */ /* 0x000fea0003800000 */
[----:B------:R-:W-:Y:S01]  /*63a0*/  STG.E [R2.64], R35 ;  /* 0x0000002302007986 */ /* 0x000fe2000c10190e */
[----:B------:R-:W-:Y:S05]  /*63b0*/  EXIT ;  /* 0x000000000000794d */ /* 0x000fea0003800000 */
.L_x_2:
[----:B------:R-:W-:-:S00]  /*63c0*/  BRA `(.L_x_2) ;  /* 0xfffffff000007947 */ /* 0x000fc0000383ffff */
[----:B------:R-:W-:-:S00]  /*63d0*/  NOP ;  /* 0x0000000000007918 */ /* 0x000fc00000000000 */
        /* <DEDUP_REMOVED lines=10> */
.L_x_3:


//--------------------- .nv.shared.matmul_kernel  --------------------------
	.section	.nv.shared.matmul_kernel,"aw",@nobits
	.sectionflags	@""
	.align	16
